def gluon_wgmma(
    a_ptr,
    b_ptr,
    c_ptr,
    M,
    N,
    K,
    stride_am,
    stride_bk,
    stride_cm,
    BLOCK_M: gl.constexpr,
    BLOCK_N: gl.constexpr,
    BLOCK_K: gl.constexpr,
    DTYPE: gl.constexpr,
    A_LAYOUT: gl.constexpr,
    B_LAYOUT: gl.constexpr,
    C_LAYOUT: gl.constexpr,
    B_SHAPE: gl.constexpr,
    TRANS_B: gl.constexpr,
    NUM_BUFFERS: gl.constexpr,
    NUM_WARPS: gl.constexpr,
):
    a_desc = tma.make_tensor_descriptor(
        a_ptr, [M, K], [stride_am, 1], [BLOCK_M, BLOCK_K], A_LAYOUT
    )
    b_desc = tma.make_tensor_descriptor(
        b_ptr,
        [N, K] if TRANS_B else [K, N],
        [stride_bk, 1],
        B_SHAPE,
        B_LAYOUT,
    )
    c_desc = tma.make_tensor_descriptor(
        c_ptr, [M, N], [stride_cm, 1], [BLOCK_M, BLOCK_N], C_LAYOUT
    )

    a_bufs = gl.allocate_shared_memory(
        DTYPE, [NUM_BUFFERS, BLOCK_M, BLOCK_K], A_LAYOUT
    )
    b_bufs = gl.allocate_shared_memory(DTYPE, [NUM_BUFFERS] + B_SHAPE, B_LAYOUT)

    pid_m = gl.program_id(0)
    pid_n = gl.program_id(1)
    off_m = pid_m * BLOCK_M
    off_n = pid_n * BLOCK_N

    mma_layout: gl.constexpr = pick_wgmma_layout(DTYPE, BLOCK_M, BLOCK_N, NUM_WARPS)
    acc = warpgroup_mma_init(
        gl.zeros((BLOCK_M, BLOCK_N), dtype=gl.float32, layout=mma_layout)
    )

    bars = gl.allocate_shared_memory(
        gl.int64, [NUM_BUFFERS, 1], mbarrier.MBarrierLayout()
    )
    for i in gl.static_range(NUM_BUFFERS):
        mbarrier.init(bars.index(i), count=1)
    idx = 0
    phase = 0

    for k in range(0, K, BLOCK_K):
        a = a_bufs.index(idx)
        b = b_bufs.index(idx)
        bar = bars.index(idx)
        mbarrier.expect(bar, a_desc.block_type.nbytes + b_desc.block_type.nbytes)
        tma.async_copy_global_to_shared(a_desc, [off_m, k], bar, a)
        tma.async_copy_global_to_shared(
            b_desc, [off_n, k] if TRANS_B else [k, off_n], bar, b
        )
        mbarrier.wait(bar, phase=phase)

        if TRANS_B:
            b = b.permute((1, 0))
        acc = warpgroup_mma_wait(num_outstanding=0, deps=(acc,))
        acc = warpgroup_mma(a, b, acc, is_async=True)

        idx += 1
        if idx == NUM_BUFFERS:
            idx = 0
            phase ^= 1

    acc = warpgroup_mma_wait(num_outstanding=0, deps=(acc,))
    for i in gl.static_range(NUM_BUFFERS):
        mbarrier.invalidate(bars.index(i))

    c_smem = gl.allocate_shared_memory(DTYPE, [BLOCK_M, BLOCK_N], C_LAYOUT)
    c_smem.store(acc.to(DTYPE))
    fence_async_shared()
    tma.async_copy_shared_to_global(c_desc, [off_m, off_n], c_smem)
    tma.store_wait(pendings=0)

# config = {"BLOCK_K": 32, "BLOCK_M": 64, "BLOCK_N": 256, "arch": "sm_90", "dtype": "fp16", "num_buffers": 3, "num_warps": 8, "trans_b": 0}
# arch = sm_90


// ===== COMPILED SASS (sm_90a) =====

	.target	sm_90a

	.elftype	@"ET_EXEC"


//--------------------- .note.nv.tkinfo           --------------------------
	.section	.note.nv.tkinfo,"",@"SHT_NOTE"
	.sectionflags	@"SHF_NOTE_NV_TKINFO"
	.tkinfo
        /*0018*/ 	.word	0x00000002
        /*0030*/ 	.string	""
        /*0030*/ 	.string	"ptxas"
        /*0030*/ 	.string	"Cuda compilation tools, release 13.0, V13.0.88"
        /*0030*/ 	.string	"Build cuda_13.0.r13.0/compiler.36424714_0"
        /*0030*/ 	.string	"-v  -suppress-debug-info  -lineinfo  -arch sm_90a "



//--------------------- .note.nv.cuinfo           --------------------------
	.section	.note.nv.cuinfo,"",@"SHT_NOTE"
	.sectionflags	@"SHF_NOTE_NV_CUINFO"
        /*0018*/ 	.short	0x0002
        /*001a*/ 	.short	0x005a
        /*001c*/ 	.short	0x0082
	.zero		2


//--------------------- .nv.info                  --------------------------
	.section	.nv.info,"",@"SHT_CUDA_INFO"
	.align	4


	//----- nvinfo : EIATTR_REGCOUNT
	.align		4
        /*0000*/ 	.byte	0x04, 0x2f
        /*0002*/ 	.short	(.L_1 - .L_0)
	.align		4
.L_0:
        /*0004*/ 	.word	index@(gluon_wgmma)
        /*0008*/ 	.word	0x0000005a


	//----- nvinfo : EIATTR_FRAME_SIZE
	.align		4
.L_1:
        /*000c*/ 	.byte	0x04, 0x11
        /*000e*/ 	.short	(.L_3 - .L_2)
	.align		4
.L_2:
        /*0010*/ 	.word	index@(gluon_wgmma)
        /*0014*/ 	.word	0x00000000


	//----- nvinfo : EIATTR_MIN_STACK_SIZE
	.align		4
.L_3:
        /*0018*/ 	.byte	0x04, 0x12
        /*001a*/ 	.short	(.L_5 - .L_4)
	.align		4
.L_4:
        /*001c*/ 	.word	index@(gluon_wgmma)
        /*0020*/ 	.word	0x00000000
.L_5:


//--------------------- .nv.compat                --------------------------
	.section	.nv.compat,"",@"SHT_CUDA_COMPAT_INFO"
	.align	4
        /*0000*/ 	.byte	0x02, 0x09, 0x01, 0x00, 0x02, 0x02, 0x04, 0x00, 0x02, 0x05, 0x05, 0x00, 0x03, 0x07, 0x01, 0x01
        /*0010*/ 	.byte	0x02, 0x03, 0x03, 0x00, 0x02, 0x06, 0x01, 0x00, 0x04, 0x0b, 0x08, 0x00, 0x00, 0x00, 0x00, 0x00
        /*0020*/ 	.byte	0x00, 0x00, 0x00, 0x00


//--------------------- .nv.info.gluon_wgmma      --------------------------
	.section	.nv.info.gluon_wgmma,"",@"SHT_CUDA_INFO"
	.sectionflags	@""
	.align	4


	//----- nvinfo : EIATTR_CUDA_API_VERSION
	.align		4
        /*0000*/ 	.byte	0x04, 0x37
        /*0002*/ 	.short	(.L_7 - .L_6)
.L_6:
        /*0004*/ 	.word	0x00000082


	//----- nvinfo : EIATTR_KPARAM_INFO
	.align		4
.L_7:
        /*0008*/ 	.byte	0x04, 0x17
        /*000a*/ 	.short	(.L_9 - .L_8)
.L_8:
        /*000c*/ 	.word	0x00000000
        /*0010*/ 	.short	0x000a
        /*0012*/ 	.short	0x0048
        /*0014*/ 	.byte	0x00, 0xf4, 0x21, 0x00


	//----- nvinfo : EIATTR_KPARAM_INFO
	.align		4
.L_9:
        /*0018*/ 	.byte	0x04, 0x17
        /*001a*/ 	.short	(.L_11 - .L_10)
.L_10:
        /*001c*/ 	.word	0x00000000
        /*0020*/ 	.short	0x0009
        /*0022*/ 	.short	0x0040
        /*0024*/ 	.byte	0x00, 0xf4, 0x21, 0x00


	//----- nvinfo : EIATTR_KPARAM_INFO
	.align		4
.L_11:
        /*0028*/ 	.byte	0x04, 0x17
        /*002a*/ 	.short	(.L_13 - .L_12)
.L_12:
        /*002c*/ 	.word	0x00000000
        /*0030*/ 	.short	0x0008
        /*0032*/ 	.short	0x0038
        /*0034*/ 	.byte	0x00, 0xf0, 0x21, 0x00


	//----- nvinfo : EIATTR_KPARAM_INFO
	.align		4
.L_13:
        /*0038*/ 	.byte	0x04, 0x17
        /*003a*/ 	.short	(.L_15 - .L_14)
.L_14:
        /*003c*/ 	.word	0x00000000
        /*0040*/ 	.short	0x0007
        /*0042*/ 	.short	0x0030
        /*0044*/ 	.byte	0x00, 0xf0, 0x21, 0x00


	//----- nvinfo : EIATTR_KPARAM_INFO
	.align		4
.L_15:
        /*0048*/ 	.byte	0x04, 0x17
        /*004a*/ 	.short	(.L_17 - .L_16)
.L_16:
        /*004c*/ 	.word	0x00000000
        /*0050*/ 	.short	0x0006
        /*0052*/ 	.short	0x0028
        /*0054*/ 	.byte	0x00, 0xf0, 0x21, 0x00


	//----- nvinfo : EIATTR_KPARAM_INFO
	.align		4
.L_17:
        /*0058*/ 	.byte	0x04, 0x17
        /*005a*/ 	.short	(.L_19 - .L_18)
.L_18:
        /*005c*/ 	.word	0x00000000
        /*0060*/ 	.short	0x0005
        /*0062*/ 	.short	0x0020
        /*0064*/ 	.byte	0x00, 0xf0, 0x11, 0x00


	//----- nvinfo : EIATTR_KPARAM_INFO
	.align		4
.L_19:
        /*0068*/ 	.byte	0x04, 0x17
        /*006a*/ 	.short	(.L_21 - .L_20)
.L_20:
        /*006c*/ 	.word	0x00000000
        /*0070*/ 	.short	0x0004
        /*0072*/ 	.short	0x001c
        /*0074*/ 	.byte	0x00, 0xf0, 0x11, 0x00


	//----- nvinfo : EIATTR_KPARAM_INFO
	.align		4
.L_21:
        /*0078*/ 	.byte	0x04, 0x17
        /*007a*/ 	.short	(.L_23 - .L_22)
.L_22:
        /*007c*/ 	.word	0x00000000
        /*0080*/ 	.short	0x0003
        /*0082*/ 	.short	0x0018
        /*0084*/ 	.byte	0x00, 0xf0, 0x11, 0x00


	//----- nvinfo : EIATTR_KPARAM_INFO
	.align		4
.L_23:
        /*0088*/ 	.byte	0x04, 0x17
        /*008a*/ 	.short	(.L_25 - .L_24)
.L_24:
        /*008c*/ 	.word	0x00000000
        /*0090*/ 	.short	0x0002
        /*0092*/ 	.short	0x0010
        /*0094*/ 	.byte	0x00, 0xf4, 0x21, 0x00


	//----- nvinfo : EIATTR_KPARAM_INFO
	.align		4
.L_25:
        /*0098*/ 	.byte	0x04, 0x17
        /*009a*/ 	.short	(.L_27 - .L_26)
.L_26:
        /*009c*/ 	.word	0x00000000
        /*00a0*/ 	.short	0x0001
        /*00a2*/ 	.short	0x0008
        /*00a4*/ 	.byte	0x00, 0xf4, 0x21, 0x00


	//----- nvinfo : EIATTR_KPARAM_INFO
	.align		4
.L_27:
        /*00a8*/ 	.byte	0x04, 0x17
        /*00aa*/ 	.short	(.L_29 - .L_28)
.L_28:
        /*00ac*/ 	.word	0x00000000
        /*00b0*/ 	.short	0x0000
        /*00b2*/ 	.short	0x0000
        /*00b4*/ 	.byte	0x00, 0xf4, 0x21, 0x00


	//----- nvinfo : EIATTR_SPARSE_MMA_MASK
	.align		4
.L_29:
        /*00b8*/ 	.byte	0x03, 0x50
        /*00ba*/ 	.short	0x0000


	//----- nvinfo : EIATTR_MAXREG_COUNT
	.align		4
        /*00bc*/ 	.byte	0x03, 0x1b
        /*00be*/ 	.short	0x00ff


	//----- nvinfo : EIATTR_NUM_BARRIERS
	.align		4
        /*00c0*/ 	.byte	0x02, 0x4c
        /*00c2*/ 	.byte	0x01
	.zero		1


	//----- nvinfo : EIATTR_MERCURY_ISA_VERSION
	.align		4
        /*00c4*/ 	.byte	0x03, 0x5f
        /*00c6*/ 	.short	0x0101


	//----- nvinfo : EIATTR_INT_WARP_WIDE_INSTR_OFFSETS
	.align		4
        /*00c8*/ 	.byte	0x04, 0x31
        /*00ca*/ 	.short	(.L_31 - .L_30)


	//   ....[0]....
.L_30:
        /*00cc*/ 	.word	0x00001300


	//   ....[1]....
        /*00d0*/ 	.word	0x00001320


	//   ....[2]....
        /*00d4*/ 	.word	0x00001330


	//   ....[3]....
        /*00d8*/ 	.word	0x00001410


	//   ....[4]....
        /*00dc*/ 	.word	0x00001920


	//   ....[5]....
        /*00e0*/ 	.word	0x00001930


	//   ....[6]....
        /*00e4*/ 	.word	0x00001960


	//   ....[7]....
        /*00e8*/ 	.word	0x000019d0


	//   ....[8]....
        /*00ec*/ 	.word	0x000020a0


	//   ....[9]....
        /*00f0*/ 	.word	0x000020b0


	//----- nvinfo : EIATTR_COOP_GROUP_MASK_REGIDS
	.align		4
.L_31:
        /*00f4*/ 	.byte	0x04, 0x29
        /*00f6*/ 	.short	(.L_33 - .L_32)


	//   ....[0]....
.L_32:
        /*00f8*/ 	.word	0xffffffff


	//   ....[1]....
        /*00fc*/ 	.word	0xffffffff


	//   ....[2]....
        /*0100*/ 	.word	0xffffffff


	//----- nvinfo : EIATTR_COOP_GROUP_INSTR_OFFSETS
	.align		4
.L_33:
        /*0104*/ 	.byte	0x04, 0x28
        /*0106*/ 	.short	(.L_35 - .L_34)


	//   ....[0]....
.L_34:
        /*0108*/ 	.word	0x00000150


	//   ....[1]....
        /*010c*/ 	.word	0x00000720


	//   ....[2]....
        /*0110*/ 	.word	0x00000cd0


	//----- nvinfo : EIATTR_MBARRIER_INSTR_OFFSETS
	.align		4
.L_35:
        /*0114*/ 	.byte	0x04, 0x39
        /*0116*/ 	.short	(.L_37 - .L_36)


	//   ....[0]....
.L_36:
        /*0118*/ 	.word	0x00001490
        /*011c*/ 	.word	0x000000ff
        /*0120*/ 	.word	0x0000f000
        /*0124*/ 	.short	0x0100
        /*0126*/ 	.byte	0x05
	.zero		1


	//   ....[1]....
        /*0128*/ 	.word	0x000015e0
        /*012c*/ 	.word	0x000000ff
        /*0130*/ 	.word	0x0000f008
        /*0134*/ 	.short	0x0100
        /*0136*/ 	.byte	0x05
	.zero		1


	//   ....[2]....
        /*0138*/ 	.word	0x00001610
        /*013c*/ 	.word	0x000000ff
        /*0140*/ 	.word	0x0000f010
        /*0144*/ 	.short	0x0100
        /*0146*/ 	.byte	0x05
	.zero		1


	//   ....[3]....
        /*0148*/ 	.word	0x00001a60
        /*014c*/ 	.word	0x000000ff
        /*0150*/ 	.word	0x0000f000
        /*0154*/ 	.short	0x010a
        /*0156*/ 	.byte	0x0f
	.zero		1


	//   ....[4]....
        /*0158*/ 	.word	0x00001dc0
        /*015c*/ 	.word	0x000000ff
        /*0160*/ 	.word	0x0000f000
        /*0164*/ 	.short	0x0108
        /*0166*/ 	.byte	0x05
	.zero		1


	//   ....[5]....
        /*0168*/ 	.word	0x00001ee0
        /*016c*/ 	.word	0x000000ff
        /*0170*/ 	.word	0x0000f008
        /*0174*/ 	.short	0x0108
        /*0176*/ 	.byte	0x05
	.zero		1


	//   ....[6]....
        /*0178*/ 	.word	0x00001fc0
        /*017c*/ 	.word	0x000000ff
        /*0180*/ 	.word	0x0000f010
        /*0184*/ 	.short	0x0108
        /*0186*/ 	.byte	0x05
	.zero		1


	//   ....[7]....
        /*0188*/ 	.word	0x00002170
        /*018c*/ 	.word	0x000000ff
        /*0190*/ 	.word	0x0000f000
        /*0194*/ 	.short	0x010a
        /*0196*/ 	.byte	0x0f
	.zero		1


	//----- nvinfo : EIATTR_NUM_MBARRIERS
	.align		4
.L_37:
        /*0198*/ 	.byte	0x03, 0x38
        /*019a*/ 	.short	0x0003


	//----- nvinfo : EIATTR_EXIT_INSTR_OFFSETS
	.align		4
        /*019c*/ 	.byte	0x04, 0x1c
        /*019e*/ 	.short	(.L_39 - .L_38)


	//   ....[0]....
.L_38:
        /*01a0*/ 	.word	0x00002160


	//----- nvinfo : EIATTR_REQNTID
	.align		4
.L_39:
        /*01a4*/ 	.byte	0x04, 0x10
        /*01a6*/ 	.short	(.L_41 - .L_40)
.L_40:
        /*01a8*/ 	.word	0x00000100
        /*01ac*/ 	.word	0x00000001
        /*01b0*/ 	.word	0x00000001


	//----- nvinfo : EIATTR_CRS_STACK_SIZE
	.align		4
.L_41:
        /*01b4*/ 	.byte	0x04, 0x1e
        /*01b6*/ 	.short	(.L_43 - .L_42)
.L_42:
        /*01b8*/ 	.word	0x00000000


	//----- nvinfo : EIATTR_CBANK_PARAM_SIZE
	.align		4
.L_43:
        /*01bc*/ 	.byte	0x03, 0x19
        /*01be*/ 	.short	0x0050


	//----- nvinfo : EIATTR_PARAM_CBANK
	.align		4
        /*01c0*/ 	.byte	0x04, 0x0a
        /*01c2*/ 	.short	(.L_45 - .L_44)
	.align		4
.L_44:
        /*01c4*/ 	.word	index@(.nv.constant0.gluon_wgmma)
        /*01c8*/ 	.short	0x0210
        /*01ca*/ 	.short	0x0050


	//----- nvinfo : EIATTR_SW_WAR
	.align		4
.L_45:
        /*01cc*/ 	.byte	0x04, 0x36
        /*01ce*/ 	.short	(.L_47 - .L_46)
.L_46:
        /*01d0*/ 	.word	0x00000008
.L_47:


//--------------------- .nv.callgraph             --------------------------
	.section	.nv.callgraph,"",@"SHT_CUDA_CALLGRAPH"
	.align	4
	.sectionentsize	8
	.align		4
        /*0000*/ 	.word	0x00000000
	.align		4
        /*0004*/ 	.word	0xffffffff
	.align		4
        /*0008*/ 	.word	0x00000000
	.align		4
        /*000c*/ 	.word	0xfffffffe
	.align		4
        /*0010*/ 	.word	0x00000000
	.align		4
        /*0014*/ 	.word	0xfffffffd
	.align		4
        /*0018*/ 	.word	0x00000000
	.align		4
        /*001c*/ 	.word	0xfffffffc


//--------------------- .text.gluon_wgmma         --------------------------
	.section	.text.gluon_wgmma,"ax",@progbits
	.align	128
        .global         gluon_wgmma
        .type           gluon_wgmma,@function
        .size           gluon_wgmma,(.L_x_52 - gluon_wgmma)
        .other          gluon_wgmma,@"STO_CUDA_ENTRY STV_DEFAULT"
gluon_wgmma:
.text.gluon_wgmma:
[----:B------:R-:W-:Y:S01]  /*0000*/  LDC R1, c[0x0][0x28] ;  /* 0x00000a00ff017b82 */ /* 0x000fe20000000800 */
[----:B------:R-:W1:Y:S07]  /*0010*/  S2R R0, SR_TID.X ;  /* 0x0000000000007919 */ /* 0x000e6e0000002100 */
[----:B------:R-:W2:Y:S01]  /*0020*/  S2UR UR4, SR_CgaCtaId ;  /* 0x00000000000479c3 */ /* 0x000ea20000008800 */
[----:B------:R-:W-:Y:S01]  /*0030*/  UMOV UR5, 0x400 ;  /* 0x0000040000057882 */ /* 0x000fe20000000000 */
[----:B------:R-:W-:Y:S01]  /*0040*/  ULDC UR7, c[0x0][0xc] ;  /* 0x0000030000077ab9 */ /* 0x000fe20000000800 */
[----:B------:R-:W-:Y:S01]  /*0050*/  ULDC.64 UR20, c[0x0][0x250] ;  /* 0x0000940000147ab9 */ /* 0x000fe20000000a00 */
[----:B------:R-:W-:Y:S04]  /*0060*/  BSSY B0, `(.L_x_0) ;  /* 0x000001e000007945 */ /* 0x000fe80003800000 */
[----:B------:R-:W3:Y:S08]  /*0070*/  LDC R4, c[0x0][0x228] ;  /* 0x00008a00ff047b82 */ /* 0x000ef00000000800 */
[----:B------:R-:W4:Y:S08]  /*0080*/  LDC R15, c[0x0][0x230] ;  /* 0x00008c00ff0f7b82 */ /* 0x000f300000000800 */
[----:B------:R-:W-:Y:S01]  /*0090*/  S2UR UR28, SR_CTAID.Y ;  /* 0x00000000001c79c3 */ /* 0x000fe20000002600 */
[----:B--2---:R-:W-:-:S03]  /*00a0*/  ULEA UR5, UR4, UR5, 0x18 ;  /* 0x0000000504057291 */ /* 0x004fc6000f8ec03f */
[----:B------:R-:W-:Y:S01]  /*00b0*/  ULDC UR4, c[0x0][0x10] ;  /* 0x0000040000047ab9 */ /* 0x000fe20000000800 */
[----:B-1----:R-:W-:-:S03]  /*00c0*/  LOP3.LUT R6, R0, 0xff, RZ, 0xc0, !PT ;  /* 0x000000ff00067812 */ /* 0x002fc600078ec0ff */
[----:B------:R-:W1:Y:S01]  /*00d0*/  S2UR UR6, SR_CTAID.Z ;  /* 0x00000000000679c3 */ /* 0x000e620000002700 */
[----:B---3--:R-:W-:Y:S01]  /*00e0*/  VIADD R4, R4, 0xffffffff ;  /* 0xffffffff04047836 */ /* 0x008fe20000000000 */
[C---:B------:R-:W-:Y:S02]  /*00f0*/  ISETP.GE.U32.AND P0, PT, R6.reuse, 0x20, PT ;  /* 0x000000200600780c */ /* 0x040fe40003f06070 */
[C---:B------:R-:W-:Y:S02]  /*0100*/  ISETP.NE.U32.AND P2, PT, R6.reuse, RZ, PT ;  /* 0x000000ff0600720c */ /* 0x040fe40003f45070 */
[----:B------:R-:W-:Y:S02]  /*0110*/  LEA R14, R6, UR5, 0x2 ;  /* 0x00000005060e7c11 */ /* 0x000fe4000f8e10ff */
[----:B------:R-:W2:Y:S01]  /*0120*/  S2UR UR29, SR_CTAID.X ;  /* 0x00000000001d79c3 */ /* 0x000ea20000002500 */
[----:B----4-:R-:W-:-:S06]  /*0130*/  VIADD R12, R15, 0xffffffff ;  /* 0xffffffff0f0c7836 */ /* 0x010fcc0000000000 */
[----:B------:R3:W-:Y:S01]  /*0140*/  @!P0 STS [R14], RZ ;  /* 0x000000ff0e008388 */ /* 0x0007e20000000800 */
[----:B------:R-:W-:-:S03]  /*0150*/  NOP ;  /* 0x0000000000007918 */ /* 0x000fc60000000000 */
[----:B------:R3:W-:Y:S01]  /*0160*/  @!P2 STS [UR5+0x24], R4 ;  /* 0x00002404ff00a988 */ /* 0x0007e20008000805 */
[----:B-1----:R-:W-:-:S03]  /*0170*/  UIMAD UR4, UR6, UR4, UR28 ;  /* 0x00000004060472a4 */ /* 0x002fc6000f8e021c */
[----:B------:R3:W-:Y:S01]  /*0180*/  @!P2 STS [UR5+0x20], R12 ;  /* 0x0000200cff00a988 */ /* 0x0007e20008000805 */
[----:B--2---:R-:W-:-:S04]  /*0190*/  UIMAD UR4, UR4, UR7, UR29 ;  /* 0x00000007040472a4 */ /* 0x004fc8000f8e021d */
[----:B------:R-:W-:-:S04]  /*01a0*/  UIMAD UR4, UR4, 0x180, URZ ;  /* 0x00000180040478a4 */ /* 0x000fc8000f8e023f */
[----:B------:R-:W-:-:S04]  /*01b0*/  UIADD3 UR16, UP0, UR4, UR20, URZ ;  /* 0x0000001404107290 */ /* 0x000fc8000ff1e03f */
[----:B------:R-:W-:Y:S01]  /*01c0*/  ULEA.HI.X.SX32 UR17, UR4, UR21, 0x1, UP0 ;  /* 0x0000001504117291 */ /* 0x000fe200080f0e3f */
[----:B---3--:R-:W-:Y:S11]  /*01d0*/  @P2 BRA `(.L_x_1) ;  /* 0x0000000000182947 */ /* 0x008ff60003800000 */
[----:B------:R-:W1:Y:S01]  /*01e0*/  LDS R2, [UR5+0x8] ;  /* 0x00000805ff027984 */ /* 0x000e620008000800 */
[----:B------:R-:W2:Y:S01]  /*01f0*/  LDC.64 R8, c[0x0][0x210] ;  /* 0x00008400ff087b82 */ /* 0x000ea20000000a00 */
[----:B------:R-:W-:Y:S02]  /*0200*/  IMAD.MOV.U32 R3, RZ, RZ, 0x70 ;  /* 0x00000070ff037424 */ /* 0x000fe400078e00ff */
[----:B--2---:R2:W-:Y:S03]  /*0210*/  STS.64 [UR5], R8 ;  /* 0x00000008ff007988 */ /* 0x0045e60008000a05 */
[----:B-1----:R-:W-:-:S05]  /*0220*/  LOP3.LUT R2, R2, 0x10, R3, 0xd8, !PT ;  /* 0x0000001002027812 */ /* 0x002fca00078ed803 */
[----:B------:R2:W-:Y:S02]  /*0230*/  STS [UR5+0x8], R2 ;  /* 0x00000802ff007988 */ /* 0x0005e40008000805 */
.L_x_1:
[----:B------:R-:W-:Y:S05]  /*0240*/  BSYNC B0 ;  /* 0x0000000000007941 */ /* 0x000fea0003800000 */
.L_x_0:
[----:B------:R-:W-:Y:S04]  /*0250*/  BSSY B0, `(.L_x_2) ;  /* 0x000000a000007945 */ /* 0x000fe80003800000 */
[----:B------:R-:W-:Y:S05]  /*0260*/  @P2 BRA `(.L_x_3) ;  /* 0x0000000000202947 */ /* 0x000fea0003800000 */
[----:B--2---:R-:W1:Y:S01]  /*0270*/  LDS R2, [UR5+0x34] ;  /* 0x00003405ff027984 */ /* 0x004e620008000800 */
[----:B------:R-:W-:Y:S02]  /*0280*/  IMAD.MOV.U32 R3, RZ, RZ, 0x1f000000 ;  /* 0x1f000000ff037424 */ /* 0x000fe400078e00ff */
[----:B------:R-:W-:Y:S01]  /*0290*/  @!P2 IMAD.MOV.U32 R5, RZ, RZ, 0x3f ;  /* 0x0000003fff05a424 */ /* 0x000fe200078e00ff */
[----:B------:R-:W2:Y:S02]  /*02a0*/  @!P2 LDS R8, [UR5+0x38] ;  /* 0x00003805ff08a984 */ /* 0x000ea40008000800 */
[----:B-1----:R-:W-:Y:S02]  /*02b0*/  LOP3.LUT R2, R2, 0xff000000, R3, 0xb8, !PT ;  /* 0xff00000002027812 */ /* 0x002fe400078eb803 */
[----:B--2---:R-:W-:-:S03]  /*02c0*/  @!P2 LOP3.LUT R3, R8, 0xff, R5, 0xb8, !PT ;  /* 0x000000ff0803a812 */ /* 0x004fc600078eb805 */
[----:B------:R1:W-:Y:S04]  /*02d0*/  STS [UR5+0x34], R2 ;  /* 0x00003402ff007988 */ /* 0x0003e80008000805 */
[----:B------:R1:W-:Y:S02]  /*02e0*/  @!P2 STS [UR5+0x38], R3 ;  /* 0x00003803ff00a988 */ /* 0x0003e40008000805 */
.L_x_3:
[----:B------:R-:W-:Y:S05]  /*02f0*/  BSYNC B0 ;  /* 0x0000000000007941 */ /* 0x000fea0003800000 */
.L_x_2:
[----:B------:R-:W-:Y:S04]  /*0300*/  BSSY B0, `(.L_x_4) ;  /* 0x000000e000007945 */ /* 0x000fe80003800000 */
[----:B------:R-:W-:Y:S05]  /*0310*/  @P2 BRA `(.L_x_5) ;  /* 0x0000000000302947 */ /* 0x000fea0003800000 */
[----:B-1----:R-:W1:Y:S01]  /*0320*/  LDS R3, [UR5+0x34] ;  /* 0x00003405ff037984 */ /* 0x002e620008000800 */
[----:B------:R-:W3:Y:S03]  /*0330*/  LDC.64 R10, c[0x0][0x238] ;  /* 0x00008e00ff0a7b82 */ /* 0x000ee60000000a00 */
[----:B--2---:R-:W2:Y:S01]  /*0340*/  LDS R2, [UR5+0x1c] ;  /* 0x00001c05ff027984 */ /* 0x004ea20008000800 */
[C---:B---3--:R-:W-:Y:S01]  /*0350*/  SHF.L.U64.HI R8, R10.reuse, 0x1, R11 ;  /* 0x000000010a087819 */ /* 0x048fe2000001020b */
[----:B------:R-:W-:-:S03]  /*0360*/  IMAD.SHL.U32 R5, R10, 0x2, RZ ;  /* 0x000000020a057824 */ /* 0x000fc600078e00ff */
[--C-:B------:R-:W-:Y:S02]  /*0370*/  SHF.R.U32.HI R7, RZ, 0x4, R8.reuse ;  /* 0x00000004ff077819 */ /* 0x100fe40000011608 */
[----:B------:R-:W-:-:S05]  /*0380*/  SHF.R.U64 R5, R5, 0x4, R8 ;  /* 0x0000000405057819 */ /* 0x000fca0000001208 */
[----:B------:R3:W-:Y:S01]  /*0390*/  STS [UR5+0xc], R5 ;  /* 0x00000c05ff007988 */ /* 0x0007e20008000805 */
[----:B-1----:R-:W-:Y:S02]  /*03a0*/  LOP3.LUT R3, R3, 0x7, RZ, 0xb8, !PT ;  /* 0x0000000703037812 */ /* 0x002fe400078eb8ff */
[----:B--2---:R-:W-:-:S03]  /*03b0*/  LOP3.LUT R2, R2, 0xf, R7, 0xb8, !PT ;  /* 0x0000000f02027812 */ /* 0x004fc600078eb807 */
[----:B------:R3:W-:Y:S04]  /*03c0*/  STS [UR5+0x34], R3 ;  /* 0x00003403ff007988 */ /* 0x0007e80008000805 */
[----:B------:R3:W-:Y:S02]  /*03d0*/  STS [UR5+0x1c], R2 ;  /* 0x00001c02ff007988 */ /* 0x0007e40008000805 */
.L_x_5:
[----:B------:R-:W-:Y:S05]  /*03e0*/  BSYNC B0 ;  /* 0x0000000000007941 */ /* 0x000fea0003800000 */
.L_x_4:
[----:B------:R-:W-:Y:S04]  /*03f0*/  BSSY B1, `(.L_x_6) ;  /* 0x000001b000017945 */ /* 0x000fe80003800000 */
[----:B------:R-:W-:Y:S01]  /*0400*/  BSSY B0, `(.L_x_7) ;  /* 0x0000016000007945 */ /* 0x000fe20003800000 */
[----:B------:R-:W-:-:S03]  /*0410*/  IMAD.MOV.U32 R10, RZ, RZ, RZ ;  /* 0x000000ffff0a7224 */ /* 0x000fc600078e00ff */
[----:B------:R-:W-:Y:S05]  /*0420*/  @P2 BRA `(.L_x_8) ;  /* 0x0000000000202947 */ /* 0x000fea0003800000 */
[----:B-123--:R-:W1:Y:S02]  /*0430*/  LDS R2, [UR5+0x34] ;  /* 0x00003405ff027984 */ /* 0x00ee640008000800 */
[----:B-1----:R-:W-:-:S05]  /*0440*/  LOP3.LUT R2, R2, 0x38, RZ, 0xb8, !PT ;  /* 0x0000003802027812 */ /* 0x002fca00078eb8ff */
[----:B------:R1:W-:Y:S01]  /*0450*/  STS [UR5+0x34], R2 ;  /* 0x00003402ff007988 */ /* 0x0003e20008000805 */
[----:B------:R-:W-:Y:S05]  /*0460*/  @P2 BRA `(.L_x_9) ;  /* 0x0000000000202947 */ /* 0x000fea0003800000 */
[----:B-1----:R-:W1:Y:S01]  /*0470*/  LDS R2, [UR5+0x8] ;  /* 0x00000805ff027984 */ /* 0x002e620008000800 */
[----:B------:R-:W-:-:S05]  /*0480*/  IMAD.MOV.U32 R3, RZ, RZ, 0x780 ;  /* 0x00000780ff037424 */ /* 0x000fca00078e00ff */
[----:B-1----:R-:W-:-:S05]  /*0490*/  LOP3.LUT R2, R2, 0x300, R3, 0xd8, !PT ;  /* 0x0000030002027812 */ /* 0x002fca00078ed803 */
[----:B------:R4:W-:Y:S02]  /*04a0*/  STS [UR5+0x8], R2 ;  /* 0x00000802ff007988 */ /* 0x0009e40008000805 */
.L_x_8:
[----:B------:R-:W-:Y:S05]  /*04b0*/  @P2 BRA `(.L_x_10) ;  /* 0x0000000000282947 */ /* 0x000fea0003800000 */
[----:B-1234-:R-:W1:Y:S02]  /*04c0*/  LDS R2, [UR5+0x8] ;  /* 0x00000805ff027984 */ /* 0x01ee640008000800 */
[----:B-1----:R-:W-:-:S05]  /*04d0*/  LOP3.LUT R2, R2, 0x1800, RZ, 0xb8, !PT ;  /* 0x0000180002027812 */ /* 0x002fca00078eb8ff */
[----:B------:R2:W-:Y:S02]  /*04e0*/  STS [UR5+0x8], R2 ;  /* 0x00000802ff007988 */ /* 0x0005e40008000805 */
.L_x_9:
[----:B------:R-:W-:Y:S05]  /*04f0*/  @P2 BREAK B0 ;  /* 0x0000000000002942 */ /* 0x000fea0003800000 */
[----:B------:R-:W-:Y:S05]  /*0500*/  @P2 BRA `(.L_x_11) ;  /* 0x0000000000242947 */ /* 0x000fea0003800000 */
[----:B------:R-:W3:Y:S01]  /*0510*/  LDS R3, [UR5+0x8] ;  /* 0x00000805ff037984 */ /* 0x000ee20008000800 */
[----:B-12---:R-:W-:-:S05]  /*0520*/  IMAD.MOV.U32 R2, RZ, RZ, 0x6000 ;  /* 0x00006000ff027424 */ /* 0x006fca00078e00ff */
[----:B---3--:R-:W-:-:S04]  /*0530*/  LOP3.LUT R2, R3, 0x4000, R2, 0xd8, !PT ;  /* 0x0000400003027812 */ /* 0x008fc800078ed802 */
[----:B------:R-:W-:-:S05]  /*0540*/  LOP3.LUT R2, R2, 0x400000, RZ, 0xb8, !PT ;  /* 0x0040000002027812 */ /* 0x000fca00078eb8ff */
[----:B------:R5:W-:Y:S02]  /*0550*/  STS [UR5+0x8], R2 ;  /* 0x00000802ff007988 */ /* 0x000be40008000805 */
.L_x_10:
[----:B------:R-:W-:Y:S05]  /*0560*/  BSYNC B0 ;  /* 0x0000000000007941 */ /* 0x000fea0003800000 */
.L_x_7:
[----:B-12345:R-:W1:Y:S02]  /*0570*/  @!P2 LDS R2, [UR5+0x8] ;  /* 0x00000805ff02a984 */ /* 0x03ee640008000800 */
[----:B-1----:R-:W-:-:S05]  /*0580*/  @!P2 LOP3.LUT R2, R2, 0x8000, RZ, 0xb8, !PT ;  /* 0x000080000202a812 */ /* 0x002fca00078eb8ff */
[----:B------:R3:W-:Y:S02]  /*0590*/  @!P2 STS [UR5+0x8], R2 ;  /* 0x00000802ff00a988 */ /* 0x0007e40008000805 */
.L_x_11:
[----:B------:R-:W-:Y:S05]  /*05a0*/  BSYNC B1 ;  /* 0x0000000000017941 */ /* 0x000fea0003800000 */
.L_x_6:
[----:B------:R-:W-:Y:S05]  /*05b0*/  WARPSYNC.ALL ;  /* 0x0000000000007948 */ /* 0x000fea0003800000 */
[----:B------:R-:W4:Y:S02]  /*05c0*/  LDC R5, c[0x0][0x22c] ;  /* 0x00008b00ff057b82 */ /* 0x000f240000000800 */
[----:B----4-:R-:W-:Y:S01]  /*05d0*/  VIADD R5, R5, 0xffffffff ;  /* 0xffffffff05057836 */ /* 0x010fe20000000000 */
[----:B------:R-:W-:Y:S06]  /*05e0*/  @P0 BRA `(.L_x_12) ;  /* 0x0000000000280947 */ /* 0x000fec0003800000 */
[----:B-123--:R-:W1:Y:S01]  /*05f0*/  S2R R2, SR_LANEID ;  /* 0x0000000000027919 */ /* 0x00ee620000000000 */
[----:B------:R-:W-:Y:S05]  /*0600*/  WARPSYNC.ALL ;  /* 0x0000000000007948 */ /* 0x000fea0003800000 */
[----:B-1----:R-:W-:-:S05]  /*0610*/  IMAD.SHL.U32 R7, R2, 0x4, RZ ;  /* 0x0000000402077824 */ /* 0x002fca00078e00ff */
[----:B------:R-:W1:Y:S01]  /*0620*/  LDS R9, [R7+UR5] ;  /* 0x0000000507097984 */ /* 0x000e620008000800 */
[----:B------:R-:W-:-:S05]  /*0630*/  IADD3 R2, P1, R7, UR16, RZ ;  /* 0x0000001007027c10 */ /* 0x000fca000ff3e0ff */
[----:B------:R-:W-:-:S05]  /*0640*/  IMAD.X R3, RZ, RZ, UR17, P1 ;  /* 0x00000011ff037e24 */ /* 0x000fca00088e06ff */
[----:B-1----:R4:W5:Y:S01]  /*0650*/  ATOMG.E.EXCH.STRONG.GPU PT, RZ, [R2], R9 ;  /* 0x0000000902ff73a8 */ /* 0x00296200041ee100 */
[----:B------:R-:W-:-:S04]  /*0660*/  DEPBAR {5,4,3,2,1,0} ;  /* 0x0000003f0000791a */ /* 0x000fc80000000000 */
[----:B------:R4:W-:Y:S01]  /*0670*/  UTMACCTL.IV [UR16] ;  /* 0x00000000100079b9 */ /* 0x0009e20008000000 */
[----:B------:R-:W-:Y:S01]  /*0680*/  NOP ;  /* 0x0000000000007918 */ /* 0x000fe20000000000 */
.L_x_12:
[----:B------:R-:W-:Y:S05]  /*0690*/  @P0 BRA `(.L_x_13) ;  /* 0x00000000000c0947 */ /* 0x000fea0003800000 */
[----:B------:R0:W-:Y:S01]  /*06a0*/  UTMACMDFLUSH ;  /* 0x00000000000079b7 */ /* 0x0001e20000000000 */
[----:B------:R-:W-:Y:S05]  /*06b0*/  @P0 BRA `(.L_x_13) ;  /* 0x0000000000040947 */ /* 0x000fea0003800000 */
[----:B------:R-:W-:-:S04]  /*06c0*/  DEPBAR.LE SB0, 0x0 ;  /* 0x000080000000791a */ /* 0x000fc80000000000 */
.L_x_13:
[----:B------:R-:W-:Y:S05]  /*06d0*/  WARPSYNC.ALL ;  /* 0x0000000000007948 */ /* 0x000fea0003800000 */
[----:B-----5:R-:W-:Y:S06]  /*06e0*/  BAR.SYNC.DEFER_BLOCKING 0x0 ;  /* 0x0000000000007b1d */ /* 0x020fec0000010000 */
[----:B------:R-:W-:Y:S02]  /*06f0*/  BSSY B1, `(.L_x_14) ;  /* 0x000000b000017945 */ /* 0x000fe40003800000 */
[----:B------:R-:W-:Y:S06]  /*0700*/  BAR.SYNC.DEFER_BLOCKING 0x0 ;  /* 0x0000000000007b1d */ /* 0x000fec0000010000 */
[----:B------:R5:W-:Y:S01]  /*0710*/  @!P0 STS [R14], RZ ;  /* 0x000000ff0e008388 */ /* 0x000be20000000800 */
[----:B------:R-:W-:Y:S01]  /*0720*/  NOP ;  /* 0x0000000000007918 */ /* 0x000fe20000000000 */
[----:B------:R-:W-:Y:S05]  /*0730*/  @P2 BRA `(.L_x_15) ;  /* 0x0000000000182947 */ /* 0x000fea0003800000 */
[----:B-1234-:R-:W1:Y:S01]  /*0740*/  LDS R2, [UR5+0x8] ;  /* 0x00000805ff027984 */ /* 0x01ee620008000800 */
[----:B------:R-:W2:Y:S01]  /*0750*/  LDC.64 R8, c[0x0][0x218] ;  /* 0x00008600ff087b82 */ /* 0x000ea20000000a00 */
[----:B------:R-:W-:Y:S02]  /*0760*/  IMAD.MOV.U32 R3, RZ, RZ, 0x70 ;  /* 0x00000070ff037424 */ /* 0x000fe400078e00ff */
[----:B--2---:R2:W-:Y:S03]  /*0770*/  STS.64 [UR5], R8 ;  /* 0x00000008ff007988 */ /* 0x0045e60008000a05 */
[----:B-1----:R-:W-:-:S05]  /*0780*/  LOP3.LUT R2, R2, 0x10, R3, 0xd8, !PT ;  /* 0x0000001002027812 */ /* 0x002fca00078ed803 */
[----:B------:R2:W-:Y:S02]  /*0790*/  STS [UR5+0x8], R2 ;  /* 0x00000802ff007988 */ /* 0x0005e40008000805 */
.L_x_15:
[----:B----4-:R-:W-:Y:S05]  /*07a0*/  BSYNC B1 ;  /* 0x0000000000017941 */ /* 0x010fea0003800000 */
.L_x_14:
[----:B------:R-:W-:Y:S04]  /*07b0*/  BSSY B1, `(.L_x_16) ;  /* 0x000000a000017945 */ /* 0x000fe80003800000 */
[----:B------:R-:W-:Y:S05]  /*07c0*/  @P2 BRA `(.L_x_17) ;  /* 0x0000000000202947 */ /* 0x000fea0003800000 */
[----:B-123--:R-:W1:Y:S01]  /*07d0*/  LDS R2, [UR5+0x34] ;  /* 0x00003405ff027984 */ /* 0x00ee620008000800 */
[----:B------:R-:W-:Y:S02]  /*07e0*/  IMAD.MOV.U32 R3, RZ, RZ, 0x3f000000 ;  /* 0x3f000000ff037424 */ /* 0x000fe400078e00ff */
[----:B------:R-:W-:Y:S01]  /*07f0*/  @!P2 IMAD.MOV.U32 R7, RZ, RZ, 0x1f ;  /* 0x0000001fff07a424 */ /* 0x000fe200078e00ff */
[----:B------:R-:W2:Y:S02]  /*0800*/  @!P2 LDS R8, [UR5+0x38] ;  /* 0x00003805ff08a984 */ /* 0x000ea40008000800 */
[----:B-1----:R-:W-:Y:S02]  /*0810*/  LOP3.LUT R2, R2, 0xff000000, R3, 0xb8, !PT ;  /* 0xff00000002027812 */ /* 0x002fe400078eb803 */
[----:B--2---:R-:W-:-:S03]  /*0820*/  @!P2 LOP3.LUT R3, R8, 0xff, R7, 0xb8, !PT ;  /* 0x000000ff0803a812 */ /* 0x004fc600078eb807 */
[----:B------:R4:W-:Y:S04]  /*0830*/  STS [UR5+0x34], R2 ;  /* 0x00003402ff007988 */ /* 0x0009e80008000805 */
[----:B------:R4:W-:Y:S02]  /*0840*/  @!P2 STS [UR5+0x38], R3 ;  /* 0x00003803ff00a988 */ /* 0x0009e40008000805 */
.L_x_17:
[----:B------:R-:W-:Y:S05]  /*0850*/  BSYNC B1 ;  /* 0x0000000000017941 */ /* 0x000fea0003800000 */
.L_x_16:
[----:B------:R-:W-:Y:S04]  /*0860*/  BSSY B1, `(.L_x_18) ;  /* 0x0000004000017945 */ /* 0x000fe80003800000 */
[----:B------:R-:W-:Y:S05]  /*0870*/  @P2 BRA `(.L_x_19) ;  /* 0x0000000000082947 */ /* 0x000fea0003800000 */
[----:B------:R1:W-:Y:S04]  /*0880*/  STS [UR5+0x24], R12 ;  /* 0x0000240cff007988 */ /* 0x0003e80008000805 */
[----:B------:R1:W-:Y:S02]  /*0890*/  STS [UR5+0x20], R5 ;  /* 0x00002005ff007988 */ /* 0x0003e40008000805 */
.L_x_19:
[----:B------:R-:W-:Y:S05]  /*08a0*/  BSYNC B1 ;  /* 0x0000000000017941 */ /* 0x000fea0003800000 */
.L_x_18:
[----:B------:R-:W-:Y:S04]  /*08b0*/  BSSY B1, `(.L_x_20) ;  /* 0x000000e000017945 */ /* 0x000fe80003800000 */
[----:B------:R-:W-:Y:S05]  /*08c0*/  @P2 BRA `(.L_x_21) ;  /* 0x0000000000302947 */ /* 0x000fea0003800000 */
[----:B----4-:R-:W4:Y:S01]  /*08d0*/  LDS R3, [UR5+0x34] ;  /* 0x00003405ff037984 */ /* 0x010f220008000800 */
[----:B-1----:R-:W1:Y:S03]  /*08e0*/  LDC.64 R12, c[0x0][0x240] ;  /* 0x00009000ff0c7b82 */ /* 0x002e660000000a00 */
[----:B--23--:R-:W2:Y:S01]  /*08f0*/  LDS R2, [UR5+0x1c] ;  /* 0x00001c05ff027984 */ /* 0x00cea20008000800 */
[C---:B-1----:R-:W-:Y:S01]  /*0900*/  SHF.L.U64.HI R8, R12.reuse, 0x1, R13 ;  /* 0x000000010c087819 */ /* 0x042fe2000001020d */
[----:B------:R-:W-:-:S03]  /*0910*/  IMAD.SHL.U32 R7, R12, 0x2, RZ ;  /* 0x000000020c077824 */ /* 0x000fc600078e00ff */
[--C-:B------:R-:W-:Y:S02]  /*0920*/  SHF.R.U32.HI R9, RZ, 0x4, R8.reuse ;  /* 0x00000004ff097819 */ /* 0x100fe40000011608 */
[----:B------:R-:W-:-:S05]  /*0930*/  SHF.R.U64 R7, R7, 0x4, R8 ;  /* 0x0000000407077819 */ /* 0x000fca0000001208 */
[----:B------:R1:W-:Y:S01]  /*0940*/  STS [UR5+0xc], R7 ;  /* 0x00000c07ff007988 */ /* 0x0003e20008000805 */
[----:B----4-:R-:W-:Y:S02]  /*0950*/  LOP3.LUT R3, R3, 0x7, RZ, 0xb8, !PT ;  /* 0x0000000703037812 */ /* 0x010fe400078eb8ff */
[----:B--2---:R-:W-:-:S03]  /*0960*/  LOP3.LUT R2, R2, 0xf, R9, 0xb8, !PT ;  /* 0x0000000f02027812 */ /* 0x004fc600078eb809 */
[----:B------:R1:W-:Y:S04]  /*0970*/  STS [UR5+0x34], R3 ;  /* 0x00003403ff007988 */ /* 0x0003e80008000805 */
[----:B------:R1:W-:Y:S02]  /*0980*/  STS [UR5+0x1c], R2 ;  /* 0x00001c02ff007988 */ /* 0x0003e40008000805 */
.L_x_21:
[----:B------:R-:W-:Y:S05]  /*0990*/  BSYNC B1 ;  /* 0x0000000000017941 */ /* 0x000fea0003800000 */
.L_x_20:
[----:B------:R-:W-:Y:S04]  /*09a0*/  BSSY B2, `(.L_x_22) ;  /* 0x000001a000027945 */ /* 0x000fe80003800000 */
[----:B------:R-:W-:Y:S04]  /*09b0*/  BSSY B1, `(.L_x_23) ;  /* 0x0000015000017945 */ /* 0x000fe80003800000 */
[----:B------:R-:W-:Y:S05]  /*09c0*/  @P2 BRA `(.L_x_24) ;  /* 0x0000000000202947 */ /* 0x000fea0003800000 */
[----:B-1234-:R-:W1:Y:S02]  /*09d0*/  LDS R2, [UR5+0x34] ;  /* 0x00003405ff027984 */ /* 0x01ee640008000800 */
[----:B-1----:R-:W-:-:S05]  /*09e0*/  LOP3.LUT R2, R2, 0x38, RZ, 0xb8, !PT ;  /* 0x0000003802027812 */ /* 0x002fca00078eb8ff */
[----:B------:R1:W-:Y:S01]  /*09f0*/  STS [UR5+0x34], R2 ;  /* 0x00003402ff007988 */ /* 0x0003e20008000805 */
[----:B------:R-:W-:Y:S05]  /*0a00*/  @P2 BRA `(.L_x_25) ;  /* 0x0000000000202947 */ /* 0x000fea0003800000 */
[----:B-1----:R-:W1:Y:S01]  /*0a10*/  LDS R2, [UR5+0x8] ;  /* 0x00000805ff027984 */ /* 0x002e620008000800 */
[----:B------:R-:W-:-:S05]  /*0a20*/  IMAD.MOV.U32 R3, RZ, RZ, 0x780 ;  /* 0x00000780ff037424 */ /* 0x000fca00078e00ff */
[----:B-1----:R-:W-:-:S05]  /*0a30*/  LOP3.LUT R2, R2, 0x300, R3, 0xd8, !PT ;  /* 0x0000030002027812 */ /* 0x002fca00078ed803 */
[----:B------:R1:W-:Y:S02]  /*0a40*/  STS [UR5+0x8], R2 ;  /* 0x00000802ff007988 */ /* 0x0003e40008000805 */
.L_x_24:
[----:B------:R-:W-:Y:S05]  /*0a50*/  @P2 BRA `(.L_x_26) ;  /* 0x0000000000282947 */ /* 0x000fea0003800000 */
[----:B-1234-:R-:W1:Y:S02]  /*0a60*/  LDS R2, [UR5+0x8] ;  /* 0x00000805ff027984 */ /* 0x01ee640008000800 */
[----:B-1----:R-:W-:-:S05]  /*0a70*/  LOP3.LUT R2, R2, 0x1800, RZ, 0xb8, !PT ;  /* 0x0000180002027812 */ /* 0x002fca00078eb8ff */
[----:B------:R2:W-:Y:S02]  /*0a80*/  STS [UR5+0x8], R2 ;  /* 0x00000802ff007988 */ /* 0x0005e40008000805 */
.L_x_25:
[----:B------:R-:W-:Y:S05]  /*0a90*/  @P2 BREAK B1 ;  /* 0x0000000000012942 */ /* 0x000fea0003800000 */
[----:B------:R-:W-:Y:S05]  /*0aa0*/  @P2 BRA `(.L_x_27) ;  /* 0x0000000000242947 */ /* 0x000fea0003800000 */
[----:B-12---:R-:W1:Y:S01]  /*0ab0*/  LDS R2, [UR5+0x8] ;  /* 0x00000805ff027984 */ /* 0x006e620008000800 */
[----:B------:R-:W-:-:S05]  /*0ac0*/  IMAD.MOV.U32 R3, RZ, RZ, 0x6000 ;  /* 0x00006000ff037424 */ /* 0x000fca00078e00ff */
[----:B-1----:R-:W-:-:S04]  /*0ad0*/  LOP3.LUT R2, R2, 0x6000, R3, 0xd8, !PT ;  /* 0x0000600002027812 */ /* 0x002fc800078ed803 */
[----:B------:R-:W-:-:S05]  /*0ae0*/  LOP3.LUT R2, R2, 0x400000, RZ, 0xb8, !PT ;  /* 0x0040000002027812 */ /* 0x000fca00078eb8ff */
[----:B------:R1:W-:Y:S02]  /*0af0*/  STS [UR5+0x8], R2 ;  /* 0x00000802ff007988 */ /* 0x0003e40008000805 */
.L_x_26:
[----:B------:R-:W-:Y:S05]  /*0b00*/  BSYNC B1 ;  /* 0x0000000000017941 */ /* 0x000fea0003800000 */
.L_x_23:
[----:B-1234-:R-:W1:Y:S02]  /*0b10*/  @!P2 LDS R2, [UR5+0x8] ;  /* 0x00000805ff02a984 */ /* 0x01ee640008000800 */
[----:B-1----:R-:W-:-:S05]  /*0b20*/  @!P2 LOP3.LUT R2, R2, 0x8000, RZ, 0xb8, !PT ;  /* 0x000080000202a812 */ /* 0x002fca00078eb8ff */
[----:B------:R3:W-:Y:S02]  /*0b30*/  @!P2 STS [UR5+0x8], R2 ;  /* 0x00000802ff00a988 */ /* 0x0007e40008000805 */
.L_x_27:
[----:B------:R-:W-:Y:S05]  /*0b40*/  BSYNC B2 ;  /* 0x0000000000027941 */ /* 0x000fea0003800000 */
.L_x_22:
[----:B------:R-:W-:Y:S05]  /*0b50*/  WARPSYNC.ALL ;  /* 0x0000000000007948 */ /* 0x000fea0003800000 */
[----:B------:R-:W-:-:S04]  /*0b60*/  UIADD3 UR19, UR4, 0x80, URZ ;  /* 0x0000008004137890 */ /* 0x000fc8000fffe03f */
[----:B------:R-:W-:-:S04]  /*0b70*/  UIADD3 UR18, UP0, UR19, UR20, URZ ;  /* 0x0000001413127290 */ /* 0x000fc8000ff1e03f */
[----:B------:R-:W-:Y:S01]  /*0b80*/  ULEA.HI.X.SX32 UR19, UR19, UR21, 0x1, UP0 ;  /* 0x0000001513137291 */ /* 0x000fe200080f0e3f */
[----:B------:R-:W-:Y:S11]  /*0b90*/  @P0 BRA `(.L_x_28) ;  /* 0x0000000000280947 */ /* 0x000ff60003800000 */
[----:B-123--:R-:W1:Y:S01]  /*0ba0*/  S2R R2, SR_LANEID ;  /* 0x0000000000027919 */ /* 0x00ee620000000000 */
[----:B------:R-:W-:Y:S05]  /*0bb0*/  WARPSYNC.ALL ;  /* 0x0000000000007948 */ /* 0x000fea0003800000 */
[----:B-1----:R-:W-:-:S05]  /*0bc0*/  IMAD.SHL.U32 R8, R2, 0x4, RZ ;  /* 0x0000000402087824 */ /* 0x002fca00078e00ff */
[----:B------:R-:W1:Y:S01]  /*0bd0*/  LDS R7, [R8+UR5] ;  /* 0x0000000508077984 */ /* 0x000e620008000800 */
[----:B------:R-:W-:-:S05]  /*0be0*/  IADD3 R2, P1, R8, UR18, RZ ;  /* 0x0000001208027c10 */ /* 0x000fca000ff3e0ff */
[----:B------:R-:W-:-:S05]  /*0bf0*/  IMAD.X R3, RZ, RZ, UR19, P1 ;  /* 0x00000013ff037e24 */ /* 0x000fca00088e06ff */
[----:B-1----:R4:W2:Y:S01]  /*0c00*/  ATOMG.E.EXCH.STRONG.GPU PT, RZ, [R2], R7 ;  /* 0x0000000702ff73a8 */ /* 0x0028a200041ee100 */
[----:B------:R-:W-:-:S04]  /*0c10*/  DEPBAR {5,4,3,2,1,0} ;  /* 0x0000003f0000791a */ /* 0x000fc80000000000 */
[----:B------:R4:W-:Y:S01]  /*0c20*/  UTMACCTL.IV [UR18] ;  /* 0x00000000120079b9 */ /* 0x0009e20008000000 */
[----:B------:R-:W-:Y:S01]  /*0c30*/  NOP ;  /* 0x0000000000007918 */ /* 0x000fe20000000000 */
.L_x_28:
[----:B------:R-:W-:Y:S05]  /*0c40*/  @P0 BRA `(.L_x_29) ;  /* 0x00000000000c0947 */ /* 0x000fea0003800000 */
[----:B------:R0:W-:Y:S01]  /*0c50*/  UTMACMDFLUSH ;  /* 0x00000000000079b7 */ /* 0x0001e20000000000 */
[----:B------:R-:W-:Y:S05]  /*0c60*/  @P0 BRA `(.L_x_29) ;  /* 0x0000000000040947 */ /* 0x000fea0003800000 */
[----:B------:R-:W-:-:S04]  /*0c70*/  DEPBAR.LE SB0, 0x0 ;  /* 0x000080000000791a */ /* 0x000fc80000000000 */
.L_x_29:
[----:B------:R-:W-:Y:S05]  /*0c80*/  WARPSYNC.ALL ;  /* 0x0000000000007948 */ /* 0x000fea0003800000 */
[----:B--2---:R-:W-:Y:S06]  /*0c90*/  BAR.SYNC.DEFER_BLOCKING 0x0 ;  /* 0x0000000000007b1d */ /* 0x004fec0000010000 */
[----:B------:R-:W-:Y:S02]  /*0ca0*/  BSSY B2, `(.L_x_30) ;  /* 0x000000b000027945 */ /* 0x000fe40003800000 */
[----:B------:R-:W-:Y:S06]  /*0cb0*/  BAR.SYNC.DEFER_BLOCKING 0x0 ;  /* 0x0000000000007b1d */ /* 0x000fec0000010000 */
[----:B------:R2:W-:Y:S01]  /*0cc0*/  @!P0 STS [R14], RZ ;  /* 0x000000ff0e008388 */ /* 0x0005e20000000800 */
[----:B------:R-:W-:Y:S01]  /*0cd0*/  NOP ;  /* 0x0000000000007918 */ /* 0x000fe20000000000 */
[----:B------:R-:W-:Y:S05]  /*0ce0*/  @P2 BRA `(.L_x_31) ;  /* 0x0000000000182947 */ /* 0x000fea0003800000 */
[----:B-1-34-:R-:W1:Y:S01]  /*0cf0*/  LDS R2, [UR5+0x8] ;  /* 0x00000805ff027984 */ /* 0x01ae620008000800 */
[----:B------:R-:W3:Y:S01]  /*0d00*/  LDC.64 R8, c[0x0][0x220] ;  /* 0x00008800ff087b82 */ /* 0x000ee20000000a00 */
[----:B------:R-:W-:Y:S02]  /*0d10*/  IMAD.MOV.U32 R3, RZ, RZ, 0x70 ;  /* 0x00000070ff037424 */ /* 0x000fe400078e00ff */
[----:B---3--:R3:W-:Y:S03]  /*0d20*/  STS.64 [UR5], R8 ;  /* 0x00000008ff007988 */ /* 0x0087e60008000a05 */
[----:B-1----:R-:W-:-:S05]  /*0d30*/  LOP3.LUT R2, R2, 0x10, R3, 0xd8, !PT ;  /* 0x0000001002027812 */ /* 0x002fca00078ed803 */
[----:B------:R3:W-:Y:S02]  /*0d40*/  STS [UR5+0x8], R2 ;  /* 0x00000802ff007988 */ /* 0x0007e40008000805 */
.L_x_31:
[----:B----4-:R-:W-:Y:S05]  /*0d50*/  BSYNC B2 ;  /* 0x0000000000027941 */ /* 0x010fea0003800000 */
.L_x_30:
[----:B------:R-:W-:Y:S04]  /*0d60*/  BSSY B3, `(.L_x_32) ;  /* 0x0000011000037945 */ /* 0x000fe80003800000 */
[----:B------:R-:W-:Y:S04]  /*0d70*/  BSSY B2, `(.L_x_33) ;  /* 0x000000e000027945 */ /* 0x000fe80003800000 */
[----:B------:R-:W-:Y:S05]  /*0d80*/  @P2 BRA `(.L_x_34) ;  /* 0x0000000000242947 */ /* 0x000fea0003800000 */
[----:B-1-3--:R-:W1:Y:S01]  /*0d90*/  LDS R2, [UR5+0x34] ;  /* 0x00003405ff027984 */ /* 0x00ae620008000800 */
[----:B------:R-:W-:-:S05]  /*0da0*/  IMAD.MOV.U32 R3, RZ, RZ, 0x3f000000 ;  /* 0x3f000000ff037424 */ /* 0x000fca00078e00ff */
[----:B-1----:R-:W-:-:S05]  /*0db0*/  LOP3.LUT R2, R2, 0xff000000, R3, 0xb8, !PT ;  /* 0xff00000002027812 */ /* 0x002fca00078eb803 */
[----:B------:R1:W-:Y:S01]  /*0dc0*/  STS [UR5+0x34], R2 ;  /* 0x00003402ff007988 */ /* 0x0003e20008000805 */
[----:B------:R-:W-:Y:S05]  /*0dd0*/  @P2 BRA `(.L_x_35) ;  /* 0x00000000001c2947 */ /* 0x000fea0003800000 */
[----:B-1----:R-:W1:Y:S01]  /*0de0*/  LDS R2, [UR5+0x38] ;  /* 0x00003805ff027984 */ /* 0x002e620008000800 */
[----:B------:R-:W-:-:S05]  /*0df0*/  IMAD.MOV.U32 R3, RZ, RZ, 0x3f ;  /* 0x0000003fff037424 */ /* 0x000fca00078e00ff */
[----:B-1----:R-:W-:-:S05]  /*0e00*/  LOP3.LUT R2, R2, 0xff, R3, 0xb8, !PT ;  /* 0x000000ff02027812 */ /* 0x002fca00078eb803 */
[----:B------:R4:W-:Y:S02]  /*0e10*/  STS [UR5+0x38], R2 ;  /* 0x00003802ff007988 */ /* 0x0009e40008000805 */
.L_x_34:
[----:B------:R-:W-:Y:S05]  /*0e20*/  @P2 BREAK B2 ;  /* 0x0000000000022942 */ /* 0x000fea0003800000 */
[----:B------:R-:W-:Y:S05]  /*0e30*/  @P2 BRA `(.L_x_36) ;  /* 0x00000000000c2947 */ /* 0x000fea0003800000 */
[----:B------:R1:W-:Y:S02]  /*0e40*/  STS [UR5+0x20], R5 ;  /* 0x00002005ff007988 */ /* 0x0003e40008000805 */
.L_x_35:
[----:B------:R-:W-:Y:S05]  /*0e50*/  BSYNC B2 ;  /* 0x0000000000027941 */ /* 0x000fea0003800000 */
.L_x_33:
[----:B------:R1:W-:Y:S02]  /*0e60*/  @!P2 STS [UR5+0x24], R4 ;  /* 0x00002404ff00a988 */ /* 0x0003e40008000805 */
.L_x_36:
[----:B------:R-:W-:Y:S05]  /*0e70*/  BSYNC B3 ;  /* 0x0000000000037941 */ /* 0x000fea0003800000 */
.L_x_32:
[----:B------:R-:W-:Y:S05]  /*0e80*/  WARPSYNC.ALL ;  /* 0x0000000000007948 */ /* 0x000fea0003800000 */
[----:B------:R-:W-:Y:S04]  /*0e90*/  BSSY B3, `(.L_x_37) ;  /* 0x000000e000037945 */ /* 0x000fe80003800000 */
[----:B------:R-:W-:Y:S05]  /*0ea0*/  @P2 BRA `(.L_x_38) ;  /* 0x0000000000302947 */ /* 0x000fea0003800000 */
[----:B------:R-:W5:Y:S01]  /*0eb0*/  LDS R3, [UR5+0x34] ;  /* 0x00003405ff037984 */ /* 0x000f620008000800 */
[----:B-1----:R-:W1:Y:S03]  /*0ec0*/  LDC.64 R4, c[0x0][0x248] ;  /* 0x00009200ff047b82 */ /* 0x002e660000000a00 */
[----:B---34-:R-:W3:Y:S01]  /*0ed0*/  LDS R2, [UR5+0x1c] ;  /* 0x00001c05ff027984 */ /* 0x018ee20008000800 */
[C---:B-1----:R-:W-:Y:S01]  /*0ee0*/  SHF.L.U64.HI R5, R4.reuse, 0x1, R5 ;  /* 0x0000000104057819 */ /* 0x042fe20000010205 */
[----:B------:R-:W-:-:S03]  /*0ef0*/  IMAD.SHL.U32 R4, R4, 0x2, RZ ;  /* 0x0000000204047824 */ /* 0x000fc600078e00ff */
[--C-:B------:R-:W-:Y:S02]  /*0f00*/  SHF.R.U32.HI R7, RZ, 0x4, R5.reuse ;  /* 0x00000004ff077819 */ /* 0x100fe40000011605 */
[----:B------:R-:W-:-:S05]  /*0f10*/  SHF.R.U64 R4, R4, 0x4, R5 ;  /* 0x0000000404047819 */ /* 0x000fca0000001205 */
[----:B------:R1:W-:Y:S01]  /*0f20*/  STS [UR5+0xc], R4 ;  /* 0x00000c04ff007988 */ /* 0x0003e20008000805 */
[----:B-----5:R-:W-:Y:S02]  /*0f30*/  LOP3.LUT R3, R3, 0x7, RZ, 0xb8, !PT ;  /* 0x0000000703037812 */ /* 0x020fe400078eb8ff */
[----:B---3--:R-:W-:-:S03]  /*0f40*/  LOP3.LUT R2, R2, 0xf, R7, 0xb8, !PT ;  /* 0x0000000f02027812 */ /* 0x008fc600078eb807 */
[----:B------:R1:W-:Y:S04]  /*0f50*/  STS [UR5+0x34], R3 ;  /* 0x00003403ff007988 */ /* 0x0003e80008000805 */
[----:B------:R1:W-:Y:S02]  /*0f60*/  STS [UR5+0x1c], R2 ;  /* 0x00001c02ff007988 */ /* 0x0003e40008000805 */
.L_x_38:
[----:B------:R-:W-:Y:S05]  /*0f70*/  BSYNC B3 ;  /* 0x0000000000037941 */ /* 0x000fea0003800000 */
.L_x_37:
[----:B------:R-:W-:Y:S04]  /*0f80*/  BSSY B3, `(.L_x_39) ;  /* 0x000001a000037945 */ /* 0x000fe80003800000 */
[----:B------:R-:W-:Y:S04]  /*0f90*/  BSSY B4, `(.L_x_40) ;  /* 0x0000015000047945 */ /* 0x000fe80003800000 */
[----:B------:R-:W-:Y:S05]  /*0fa0*/  @P2 BRA `(.L_x_41) ;  /* 0x0000000000202947 */ /* 0x000fea0003800000 */
[----:B-1-34-:R-:W1:Y:S02]  /*0fb0*/  LDS R2, [UR5+0x34] ;  /* 0x00003405ff027984 */ /* 0x01ae640008000800 */
[----:B-1----:R-:W-:-:S05]  /*0fc0*/  LOP3.LUT R2, R2, 0x38, RZ, 0xb8, !PT ;  /* 0x0000003802027812 */ /* 0x002fca00078eb8ff */
[----:B------:R1:W-:Y:S01]  /*0fd0*/  STS [UR5+0x34], R2 ;  /* 0x00003402ff007988 */ /* 0x0003e20008000805 */
[----:B------:R-:W-:Y:S05]  /*0fe0*/  @P2 BRA `(.L_x_42) ;  /* 0x0000000000202947 */ /* 0x000fea0003800000 */
[----:B-1----:R-:W1:Y:S01]  /*0ff0*/  LDS R2, [UR5+0x8] ;  /* 0x00000805ff027984 */ /* 0x002e620008000800 */
[----:B------:R-:W-:-:S05]  /*1000*/  IMAD.MOV.U32 R3, RZ, RZ, 0x780 ;  /* 0x00000780ff037424 */ /* 0x000fca00078e00ff */
[----:B-1----:R-:W-:-:S05]  /*1010*/  LOP3.LUT R2, R2, 0x300, R3, 0xd8, !PT ;  /* 0x0000030002027812 */ /* 0x002fca00078ed803 */
[----:B------:R1:W-:Y:S02]  /*1020*/  STS [UR5+0x8], R2 ;  /* 0x00000802ff007988 */ /* 0x0003e40008000805 */
.L_x_41:
[----:B------:R-:W-:Y:S05]  /*1030*/  @P2 BRA `(.L_x_43) ;  /* 0x0000000000282947 */ /* 0x000fea0003800000 */
[----:B-1-34-:R-:W1:Y:S02]  /*1040*/  LDS R2, [UR5+0x8] ;  /* 0x00000805ff027984 */ /* 0x01ae640008000800 */
[----:B-1----:R-:W-:-:S05]  /*1050*/  LOP3.LUT R2, R2, 0x1800, RZ, 0xb8, !PT ;  /* 0x0000180002027812 */ /* 0x002fca00078eb8ff */
[----:B------:R3:W-:Y:S02]  /*1060*/  STS [UR5+0x8], R2 ;  /* 0x00000802ff007988 */ /* 0x0007e40008000805 */
.L_x_42:
[----:B------:R-:W-:Y:S05]  /*1070*/  @P2 BREAK B4 ;  /* 0x0000000000042942 */ /* 0x000fea0003800000 */
[----:B------:R-:W-:Y:S05]  /*1080*/  @P2 BRA `(.L_x_44) ;  /* 0x0000000000242947 */ /* 0x000fea0003800000 */
[----:B-1-3--:R-:W1:Y:S01]  /*1090*/  LDS R2, [UR5+0x8] ;  /* 0x00000805ff027984 */ /* 0x00ae620008000800 */
[----:B------:R-:W-:-:S05]  /*10a0*/  IMAD.MOV.U32 R3, RZ, RZ, 0x6000 ;  /* 0x00006000ff037424 */ /* 0x000fca00078e00ff */
[----:B-1----:R-:W-:-:S04]  /*10b0*/  LOP3.LUT R2, R2, 0x6000, R3, 0xd8, !PT ;  /* 0x0000600002027812 */ /* 0x002fc800078ed803 */
[----:B------:R-:W-:-:S05]  /*10c0*/  LOP3.LUT R2, R2, 0x400000, RZ, 0xb8, !PT ;  /* 0x0040000002027812 */ /* 0x000fca00078eb8ff */
[----:B------:R1:W-:Y:S02]  /*10d0*/  STS [UR5+0x8], R2 ;  /* 0x00000802ff007988 */ /* 0x0003e40008000805 */
.L_x_43:
[----:B------:R-:W-:Y:S05]  /*10e0*/  BSYNC B4 ;  /* 0x0000000000047941 */ /* 0x000fea0003800000 */
.L_x_40:
[----:B-1-34-:R-:W1:Y:S02]  /*10f0*/  @!P2 LDS R2, [UR5+0x8] ;  /* 0x00000805ff02a984 */ /* 0x01ae640008000800 */
[----:B-1----:R-:W-:-:S05]  /*1100*/  @!P2 LOP3.LUT R2, R2, 0x8000, RZ, 0xb8, !PT ;  /* 0x000080000202a812 */ /* 0x002fca00078eb8ff */
[----:B------:R4:W-:Y:S02]  /*1110*/  @!P2 STS [UR5+0x8], R2 ;  /* 0x00000802ff00a988 */ /* 0x0009e40008000805 */
.L_x_44:
[----:B------:R-:W-:Y:S05]  /*1120*/  BSYNC B3 ;  /* 0x0000000000037941 */ /* 0x000fea0003800000 */
.L_x_39:
[----:B------:R-:W-:Y:S05]  /*1130*/  WARPSYNC.ALL ;  /* 0x0000000000007948 */ /* 0x000fea0003800000 */
[----:B------:R-:W-:Y:S01]  /*1140*/  UIADD3 UR4, UR4, 0x100, URZ ;  /* 0x0000010004047890 */ /* 0x000fe2000fffe03f */
[----:B------:R-:W-:Y:S01]  /*1150*/  ISETP.GE.AND P1, PT, R15, 0x1, PT ;  /* 0x000000010f00780c */ /* 0x000fe20003f26270 */
[----:B------:R-:W-:Y:S01]  /*1160*/  IMAD.MOV.U32 R24, RZ, RZ, RZ ;  /* 0x000000ffff187224 */ /* 0x000fe200078e00ff */
[----:B------:R-:W-:Y:S01]  /*1170*/  SHF.R.U32.HI R7, RZ, 0x5, R0 ;  /* 0x00000005ff077819 */ /* 0x000fe20000011600 */
[----:B------:R-:W-:-:S04]  /*1180*/  UIADD3 UR20, UP0, UR4, UR20, URZ ;  /* 0x0000001404147290 */ /* 0x000fc8000ff1e03f */
[----:B------:R-:W-:Y:S01]  /*1190*/  ULEA.HI.X.SX32 UR21, UR4, UR21, 0x1, UP0 ;  /* 0x0000001504157291 */ /* 0x000fe200080f0e3f */
[----:B------:R-:W-:Y:S11]  /*11a0*/  @P0 BRA `(.L_x_45) ;  /* 0x0000000000280947 */ /* 0x000ff60003800000 */
[----:B-1-34-:R-:W1:Y:S01]  /*11b0*/  S2R R2, SR_LANEID ;  /* 0x0000000000027919 */ /* 0x01ae620000000000 */
[----:B------:R-:W-:Y:S05]  /*11c0*/  WARPSYNC.ALL ;  /* 0x0000000000007948 */ /* 0x000fea0003800000 */
[----:B-1----:R-:W-:-:S05]  /*11d0*/  IMAD.SHL.U32 R4, R2, 0x4, RZ ;  /* 0x0000000402047824 */ /* 0x002fca00078e00ff */
[----:B------:R-:W1:Y:S01]  /*11e0*/  LDS R5, [R4+UR5] ;  /* 0x0000000504057984 */ /* 0x000e620008000800 */
[----:B------:R-:W-:-:S05]  /*11f0*/  IADD3 R2, P3, R4, UR20, RZ ;  /* 0x0000001404027c10 */ /* 0x000fca000ff7e0ff */
[----:B------:R-:W-:-:S05]  /*1200*/  IMAD.X R3, RZ, RZ, UR21, P3 ;  /* 0x00000015ff037e24 */ /* 0x000fca00098e06ff */
[----:B-1----:R1:W3:Y:S01]  /*1210*/  ATOMG.E.EXCH.STRONG.GPU PT, RZ, [R2], R5 ;  /* 0x0000000502ff73a8 */ /* 0x0022e200041ee100 */
[----:B------:R-:W-:-:S04]  /*1220*/  DEPBAR {5,4,3,2,1,0} ;  /* 0x0000003f0000791a */ /* 0x000fc80000000000 */
[----:B------:R1:W-:Y:S01]  /*1230*/  UTMACCTL.IV [UR20] ;  /* 0x00000000140079b9 */ /* 0x0003e20008000000 */
[----:B------:R-:W-:Y:S01]  /*1240*/  NOP ;  /* 0x0000000000007918 */ /* 0x000fe20000000000 */
.L_x_45:
[----:B------:R-:W-:Y:S05]  /*1250*/  @P0 BRA `(.L_x_46) ;  /* 0x00000000000c0947 */ /* 0x000fea0003800000 */
[----:B------:R0:W-:Y:S01]  /*1260*/  UTMACMDFLUSH ;  /* 0x00000000000079b7 */ /* 0x0001e20000000000 */
[----:B------:R-:W-:Y:S05]  /*1270*/  @P0 BRA `(.L_x_46) ;  /* 0x0000000000040947 */ /* 0x000fea0003800000 */
[----:B------:R-:W-:-:S04]  /*1280*/  DEPBAR.LE SB0, 0x0 ;  /* 0x000080000000791a */ /* 0x000fc80000000000 */
.L_x_46:
[----:B------:R-:W-:Y:S05]  /*1290*/  WARPSYNC.ALL ;  /* 0x0000000000007948 */ /* 0x000fea0003800000 */
[----:B---3--:R-:W-:Y:S01]  /*12a0*/  BAR.SYNC.DEFER_BLOCKING 0x0 ;  /* 0x0000000000007b1d */ /* 0x008fe20000010000 */
[----:B------:R-:W-:Y:S01]  /*12b0*/  R2UR UR23, R7 ;  /* 0x00000000071772ca */ /* 0x000fe200000e0000 */
[----:B------:R-:W-:Y:S01]  /*12c0*/  USHF.L.U32 UR22, UR28, 0x8, URZ ;  /* 0x000000081c167899 */ /* 0x000fe2000800063f */
[----:B------:R-:W-:Y:S01]  /*12d0*/  IMAD.MOV.U32 R25, RZ, RZ, RZ ;  /* 0x000000ffff197224 */ /* 0x000fe200078e00ff */
[----:B------:R-:W-:Y:S02]  /*12e0*/  CS2R R26, SRZ ;  /* 0x00000000001a7805 */ /* 0x000fe4000001ff00 */
[----:B------:R-:W-:Y:S01]  /*12f0*/  CS2R R28, SRZ ;  /* 0x00000000001c7805 */ /* 0x000fe2000001ff00 */
[----:B------:R-:W-:Y:S01]  /*1300*/  VOTEU.ALL UP0, P2 ;  /* 0x00000000003f7886 */ /* 0x000fe20001000000 */
[----:B------:R-:W-:Y:S01]  /*1310*/  UMOV UR6, 0x1 ;  /* 0x0000000100067882 */ /* 0x000fe20000000000 */
[----:B------:R-:W-:Y:S01]  /*1320*/  VOTEU.ALL UP1, P2 ;  /* 0x00000000003f7886 */ /* 0x000fe20001020000 */
[----:B------:R-:W-:Y:S01]  /*1330*/  VOTEU.ALL UP2, P2 ;  /* 0x00000000003f7886 */ /* 0x000fe20001040000 */
[----:B------:R-:W-:Y:S01]  /*1340*/  CS2R R30, SRZ ;  /* 0x00000000001e7805 */ /* 0x000fe2000001ff00 */
[----:B------:R-:W-:-:S04]  /*1350*/  @!UP0 UIADD3 UR8, -UR6, 0x100000, URZ ;  /* 0x0010000006088890 */ /* 0x000fc8000fffe13f */
[----:B------:R-:W-:Y:S02]  /*1360*/  @!UP0 USHF.L.U32 UR9, UR8, 0xb, URZ ;  /* 0x0000000b08098899 */ /* 0x000fe4000800063f */
[----:B------:R-:W-:Y:S01]  /*1370*/  @!UP0 USHF.L.U32 UR8, UR8, 0x1, URZ ;  /* 0x0000000108088899 */ /* 0x000fe2000800063f */
        /* <DEDUP_REMOVED lines=9> */
[----:B------:R-:W-:Y:S01]  /*1410*/  VOTEU.ALL UP0, P2 ;  /* 0x00000000003f7886 */ /* 0x000fe20001000000 */
[----:B------:R-:W-:Y:S02]  /*1420*/  CS2R R38, SRZ ;  /* 0x0000000000267805 */ /* 0x000fe4000001ff00 */
[----:B------:R-:W-:Y:S02]  /*1430*/  CS2R R40, SRZ ;  /* 0x0000000000287805 */ /* 0x000fe4000001ff00 */
[----:B------:R-:W-:Y:S02]  /*1440*/  CS2R R42, SRZ ;  /* 0x00000000002a7805 */ /* 0x000fe4000001ff00 */
[----:B------:R-:W-:-:S02]  /*1450*/  CS2R R44, SRZ ;  /* 0x00000000002c7805 */ /* 0x000fc4000001ff00 */
[----:B------:R-:W-:Y:S02]  /*1460*/  CS2R R46, SRZ ;  /* 0x00000000002e7805 */ /* 0x000fe4000001ff00 */
[----:B------:R-:W-:Y:S01]  /*1470*/  CS2R R48, SRZ ;  /* 0x0000000000307805 */ /* 0x000fe2000001ff00 */
[----:B------:R-:W3:Y:S02]  /*1480*/  FENCE.VIEW.ASYNC.S ;  /* 0x00000000000073c6 */ /* 0x000ee40000000000 */
[----:B---3--:R-:W3:Y:S02]  /*1490*/  @!UP0 SYNCS.EXCH.64 URZ, [UR5+0xf000], UR8 ;  /* 0x00f00008053f85b2 */ /* 0x008ee40008000100 */
[----:B---3--:R-:W-:Y:S01]  /*14a0*/  BAR.SYNC.DEFER_BLOCKING 0x0 ;  /* 0x0000000000007b1d */ /* 0x008fe20000010000 */
[----:B------:R-:W-:Y:S02]  /*14b0*/  CS2R R50, SRZ ;  /* 0x0000000000327805 */ /* 0x000fe4000001ff00 */
[----:B------:R-:W-:-:S02]  /*14c0*/  CS2R R52, SRZ ;  /* 0x0000000000347805 */ /* 0x000fc4000001ff00 */
[----:B------:R-:W-:Y:S02]  /*14d0*/  CS2R R54, SRZ ;  /* 0x0000000000367805 */ /* 0x000fe4000001ff00 */
[----:B------:R-:W-:Y:S02]  /*14e0*/  CS2R R56, SRZ ;  /* 0x0000000000387805 */ /* 0x000fe4000001ff00 */
[----:B------:R-:W-:Y:S02]  /*14f0*/  CS2R R58, SRZ ;  /* 0x00000000003a7805 */ /* 0x000fe4000001ff00 */
[----:B------:R-:W-:Y:S02]  /*1500*/  CS2R R60, SRZ ;  /* 0x00000000003c7805 */ /* 0x000fe4000001ff00 */
        /* <DEDUP_REMOVED lines=12> */
[----:B------:R-:W-:Y:S01]  /*15d0*/  CS2R R86, SRZ ;  /* 0x0000000000567805 */ /* 0x000fe2000001ff00 */
[----:B------:R3:W4:Y:S02]  /*15e0*/  @!UP1 SYNCS.EXCH.64 URZ, [UR5+0xf008], UR10 ;  /* 0x00f0080a053f95b2 */ /* 0x0007240008000100 */
[----:B----4-:R-:W-:Y:S01]  /*15f0*/  BAR.SYNC.DEFER_BLOCKING 0x0 ;  /* 0x0000000000007b1d */ /* 0x010fe20000010000 */
[----:B---3--:R-:W-:-:S05]  /*1600*/  USHF.L.U32 UR11, UR29, 0x6, URZ ;  /* 0x000000061d0b7899 */ /* 0x008fca000800063f */
[----:B------:R3:W4:Y:S01]  /*1610*/  @!UP2 SYNCS.EXCH.64 URZ, [UR5+0xf010], UR6 ;  /* 0x00f01006053fa5b2 */ /* 0x0007220008000100 */
[----:B------:R-:W-:Y:S06]  /*1620*/  @!P1 BRA `(.L_x_47) ;  /* 0x0000000400909947 */ /* 0x000fec0003800000 */
        /* <DEDUP_REMOVED lines=31> */
[----:B------:R-:W-:Y:S01]  /*1820*/  CS2R R86, SRZ ;  /* 0x0000000000567805 */ /* 0x000fe2000001ff00 */
[----:B------:R-:W-:Y:S01]  /*1830*/  UMOV UR4, URZ ;  /* 0x0000003f00047c82 */ /* 0x000fe20008000000 */
[----:B------:R-:W-:-:S05]  /*1840*/  UMOV UR10, URZ ;  /* 0x0000003f000a7c82 */ /* 0x000fca0008000000 */
.L_x_49:
[----:B----4-:R-:W-:Y:S01]  /*1850*/  BAR.SYNC.DEFER_BLOCKING 0x0 ;  /* 0x0000000000007b1d */ /* 0x010fe20000010000 */
[----:B------:R-:W-:Y:S01]  /*1860*/  ULEA UR15, UR4, UR5, 0x3 ;  /* 0x00000005040f7291 */ /* 0x000fe2000f8e183f */
[----:B-1----:R-:W-:Y:S01]  /*1870*/  @!P2 IMAD.MOV.U32 R2, RZ, RZ, 0x5000 ;  /* 0x00005000ff02a424 */ /* 0x002fe200078e00ff */
[----:B------:R-:W-:Y:S01]  /*1880*/  ELECT P0, URZ, PT ;  /* 0x00000000003f782f */ /* 0x000fe20003800000 */
[----:B------:R-:W-:-:S03]  /*1890*/  ULEA UR8, UR4, UR5, 0xc ;  /* 0x0000000504087291 */ /* 0x000fc6000f8e603f */
[----:B------:R-:W-:Y:S02]  /*18a0*/  ISETP.LT.U32.AND P0, PT, R6, 0x20, P0 ;  /* 0x000000200600780c */ /* 0x000fe40000701070 */
[----:B------:R-:W-:Y:S01]  /*18b0*/  ELECT P1, URZ, PT ;  /* 0x00000000003f782f */ /* 0x000fe20003820000 */
[----:B------:R-:W-:-:S03]  /*18c0*/  UIADD3 UR8, UR8, 0xc000, URZ ;  /* 0x0000c00008087890 */ /* 0x000fc6000fffe03f */
[----:B------:R-:W-:Y:S01]  /*18d0*/  ISETP.LT.U32.AND P1, PT, R6, 0x80, P1 ;  /* 0x000000800600780c */ /* 0x000fe20000f21070 */
[----:B------:R-:W-:Y:S02]  /*18e0*/  ULEA UR14, UR4, UR5, 0xe ;  /* 0x00000005040e7291 */ /* 0x000fe4000f8e703f */
[----:B------:R-:W-:Y:S01]  /*18f0*/  ULOP3.LUT UR26, UR23, 0x3, URZ, 0xc0, !UPT ;  /* 0x00000003171a7892 */ /* 0x000fe2000f8ec03f */
[----:B------:R-:W-:-:S03]  /*1900*/  UMOV UR27, UR10 ;  /* 0x0000000a001b7c82 */ /* 0x000fc60008000000 */
[----:B------:R-:W-:Y:S01]  /*1910*/  ULEA UR24, UR26, UR14, 0xc ;  /* 0x0000000e1a187291 */ /* 0x000fe2000f8e603f */
[----:B------:R-:W-:Y:S01]  /*1920*/  VOTEU.ANY UP0, P0 ;  /* 0x00000000003f7886 */ /* 0x000fe20000000100 */
[----:B------:R-:W-:Y:S01]  /*1930*/  VOTEU.ANY UP2, P0 ;  /* 0x00000000003f7886 */ /* 0x000fe20000040100 */
[----:B------:R-:W-:Y:S01]  /*1940*/  ULEA UR26, UR26, UR22, 0x6 ;  /* 0x000000161a1a7291 */ /* 0x000fe2000f8e303f */
[----:B------:R1:W-:Y:S02]  /*1950*/  @!P2 SYNCS.ARRIVE.TRANS64 RZ, [UR15+0xf000], R2 ;  /* 0x00f00002ffffa9a7 */ /* 0x0003e4000800000f */
[----:B------:R-:W-:Y:S01]  /*1960*/  VOTEU.ANY UP1, P1 ;  /* 0x00000000003f7886 */ /* 0x000fe20000820100 */
[----:B------:R-:W-:Y:S01]  /*1970*/  @UP0 UIADD3 UR9, UR15, 0xf000, URZ ;  /* 0x0000f0000f090890 */ /* 0x000fe2000fffe03f */
[----:B---3--:R-:W-:Y:S01]  /*1980*/  @UP0 UMOV UR6, UR16 ;  /* 0x0000001000060c82 */ /* 0x008fe20008000000 */
[----:B------:R-:W-:Y:S01]  /*1990*/  @UP0 UMOV UR7, UR17 ;  /* 0x0000001100070c82 */ /* 0x000fe20008000000 */
[----:B------:R-:W-:Y:S01]  /*19a0*/  BAR.SYNC.DEFER_BLOCKING 0x0 ;  /* 0x0000000000007b1d */ /* 0x000fe20000010000 */
[----:B------:R-:W-:Y:S01]  /*19b0*/  @UP1 UIADD3 UR25, UR15, 0xf000, URZ ;  /* 0x0000f0000f191890 */ /* 0x000fe2000fffe03f */
[----:B-1----:R-:W-:-:S04]  /*19c0*/  SHF.L.U32 R2, R10, 0x1f, RZ ;  /* 0x0000001f0a027819 */ /* 0x002fc800000006ff */
[----:B------:R-:W-:Y:S01]  /*19d0*/  VOTEU.ANY UP3, P1 ;  /* 0x00000000003f7886 */ /* 0x000fe20000860100 */
[----:B------:R-:W-:Y:S01]  /*19e0*/  @UP1 UMOV UR12, UR18 ;  /* 0x00000012000c1c82 */ /* 0x000fe20008000000 */
[----:B------:R-:W-:Y:S01]  /*19f0*/  @UP1 UMOV UR13, UR19 ;  /* 0x00000013000d1c82 */ /* 0x000fe20008000000 */
[----:B------:R1:W-:Y:S01]  /*1a00*/  @UP2 UTMALDG.2D [UR8], [UR6] ;  /* 0x00000008060025b4 */ /* 0x0003e20008008000 */
[----:B------:R3:W-:Y:S06]  /*1a10*/  MEMBAR.ALL.CTA ;  /* 0x0000000000007992 */ /* 0x0007ec0000008000 */
[----:B---3--:R-:W3:Y:S02]  /*1a20*/  FENCE.VIEW.ASYNC.S ;  /* 0x00000000000073c6 */ /* 0x008ee40000000000 */
[----:B---3--:R-:W-:Y:S06]  /*1a30*/  BAR.SYNC.DEFER_BLOCKING 0x0 ;  /* 0x0000000000007b1d */ /* 0x008fec0000010000 */
[----:B------:R1:W-:Y:S02]  /*1a40*/  @UP3 UTMALDG.2D [UR24], [UR12] ;  /* 0x000000180c0035b4 */ /* 0x0003e40008008000 */
[----:B------:R-:W-:Y:S06]  /*1a50*/  BAR.SYNC.DEFER_BLOCKING 0x0 ;  /* 0x0000000000007b1d */ /* 0x000fec0000010000 */
[----:B------:R-:W3:Y:S02]  /*1a60*/  SYNCS.PHASECHK.TRANS64.TRYWAIT P0, [UR15+0xf000], R2 ;  /* 0x00f00002ff0075a7 */ /* 0x000ee4000800014f */
[----:B-1-3--:R-:W-:Y:S05]  /*1a70*/  @!P0 BRA `(.L_x_48) ;  /* 0x0000000400bc8947 */ /* 0x00afea0003800000 */
.L_x_50:
[----:B------:R-:W-:Y:S01]  /*1a80*/  USHF.L.U32 UR6, UR23, 0x7, URZ ;  /* 0x0000000717067899 */ /* 0x000fe2000800063f */
[----:B------:R-:W-:Y:S02]  /*1a90*/  WARPGROUP.DEPBAR.LE gsb0, 0x0 ;  /* 0x00008000000079c5 */ /* 0x000fe40000010000 */
[----:B------:R-:W-:Y:S01]  /*1aa0*/  USHF.R.U32.HI UR7, URZ, 0x4, UR8 ;  /* 0x000000043f077899 */ /* 0x000fe20008011608 */
[----:B------:R-:W-:Y:S01]  /*1ab0*/  WARPGROUP.ARRIVE ;  /* 0x00000000000079c5 */ /* 0x000fe20000000000 */
[----:B------:R-:W-:Y:S01]  /*1ac0*/  ULOP3.LUT UR6, UR6, 0x200, URZ, 0xc0, !UPT ;  /* 0x0000020006067892 */ /* 0x000fe2000f8ec03f */
[----:B------:R-:W1:Y:S01]  /*1ad0*/  LDC R2, c[0x0][0x230] ;  /* 0x00008c00ff027b82 */ /* 0x000e620000000800 */
[----:B------:R-:W-:Y:S01]  /*1ae0*/  UMOV UR13, 0x80000020 ;  /* 0x80000020000d7882 */ /* 0x000fe20000000000 */
[----:B------:R-:W-:Y:S01]  /*1af0*/  UMOV UR15, 0x40000040 ;  /* 0x40000040000f7882 */ /* 0x000fe20000000000 */
[----:B------:R-:W-:Y:S02]  /*1b00*/  ULEA.HI UR6, UR14, UR6, URZ, 0x1c ;  /* 0x000000060e067291 */ /* 0x000fe4000f8fe03f */
[----:B------:R-:W-:-:S02]  /*1b10*/  UIADD3 UR10, UR10, 0x20, URZ ;  /* 0x000000200a0a7890 */ /* 0x000fc4000fffe03f */
[----:B------:R-:W-:Y:S02]  /*1b20*/  ULOP3.LUT UR8, UR6, 0x3fff, URZ, 0xc0, !UPT ;  /* 0x00003fff06087892 */ /* 0x000fe4000f8ec03f */
[----:B------:R-:W-:Y:S02]  /*1b30*/  USGXT.U32 UR6, UR7, 0xe ;  /* 0x0000000e0706789a */ /* 0x000fe40008000000 */
[----:B------:R-:W-:Y:S02]  /*1b40*/  ULOP3.LUT UR14, UR8, 0x1000000, URZ, 0xfc, !UPT ;  /* 0x01000000080e7892 */ /* 0x000fe4000f8efc3f */
[----:B------:R-:W-:Y:S01]  /*1b50*/  UIADD3 UR4, UR4, 0x1, URZ ;  /* 0x0000000104047890 */ /* 0x000fe2000fffe03f */
[----:B------:R-:W-:Y:S02]  /*1b60*/  UMOV UR7, URZ ;  /* 0x0000003f00077c82 */ /* 0x000fe40008000000 */
[----:B------:R-:W-:Y:S01]  /*1b70*/  UMOV UR12, UR6 ;  /* 0x00000006000c7c82 */ /* 0x000fe20008000000 */
[----:B------:R-:W-:Y:S01]  /*1b80*/  UMOV UR9, URZ ;  /* 0x0000003f00097c82 */ /* 0x000fe20008000000 */
[----:B------:R-:W-:-:S02]  /*1b90*/  UISETP.NE.U32.AND UP0, UPT, UR4, 0x3, UPT ;  /* 0x000000030400788c */ /* 0x000fc4000bf05070 */
[----:B------:R-:W-:Y:S01]  /*1ba0*/  HGMMA.64x128x16.F32 R24, gdesc[UR12].tnspB, R24 ;  /* 0x41e000000c1879f0 */ /* 0x000fe20008700818 */
[----:B------:R-:W-:Y:S01]  /*1bb0*/  UMOV UR12, 0xfffffffe ;  /* 0xfffffffe000c7882 */ /* 0x000fe20000000000 */
[----:B------:R-:W-:Y:S01]  /*1bc0*/  UMOV UR13, 0x7fffffdf ;  /* 0x7fffffdf000d7882 */ /* 0x000fe20000000000 */
[----:B------:R-:W-:Y:S01]  /*1bd0*/  UMOV UR14, 0x1000080 ;  /* 0x01000080000e7882 */ /* 0x000fe20000000000 */
[----:B-1----:R-:W-:Y:S01]  /*1be0*/  ISETP.LE.AND P0, PT, R2, UR10, PT ;  /* 0x0000000a02007c0c */ /* 0x002fe2000bf03270 */
[----:B------:R-:W-:Y:S01]  /*1bf0*/  UMOV UR15, 0x40000040 ;  /* 0x40000040000f7882 */ /* 0x000fe20000000000 */
[----:B------:R-:W-:Y:S02]  /*1c00*/  UIADD3.64 UR12, UR6, -UR12, URZ ;  /* 0x8000000c060c7297 */ /* 0x000fe4000fffe03f */
[----:B------:R-:W-:Y:S02]  /*1c10*/  UIADD3.64 UR14, UR8, UR14, URZ ;  /* 0x0000000e080e7297 */ /* 0x000fe4000fffe03f */
[----:B------:R-:W-:-:S02]  /*1c20*/  USEL UR6, URZ, 0x1, UP0 ;  /* 0x000000013f067887 */ /* 0x000fc40008000000 */
[----:B------:R-:W-:-:S04]  /*1c30*/  USEL UR4, UR4, URZ, UP0 ;  /* 0x0000003f04047287 */ /* 0x000fc80008000000 */
[----:B------:R-:W-:Y:S01]  /*1c40*/  LOP3.LUT R10, R10, UR6, RZ, 0x3c, !PT ;  /* 0x000000060a0a7c12 */ /* 0x000fe2000f8e3cff */
[----:B------:R-:W-:Y:S01]  /*1c50*/  HGMMA.64x128x16.F32 R24, gdesc[UR12].tnspB, R24, gsb0 ;  /* 0x41e000000c1879f0 */ /* 0x000fe20008000818 */
[----:B------:R-:W-:Y:S06]  /*1c60*/  @!P0 BRA `(.L_x_49) ;  /* 0xfffffff800f88947 */ /* 0x000fec000383ffff */
.L_x_47:
[----:B------:R-:W-:Y:S02]  /*1c70*/  WARPGROUP.DEPBAR.LE gsb0, 0x0 ;  /* 0x00008000000079c5 */ /* 0x000fe40000010000 */
[----:B----4-:R-:W-:Y:S01]  /*1c80*/  BAR.SYNC.DEFER_BLOCKING 0x0 ;  /* 0x0000000000007b1d */ /* 0x010fe20000010000 */
[C---:B-1----:R-:W-:Y:S01]  /*1c90*/  IMAD.SHL.U32 R2, R0.reuse, 0x80, RZ ;  /* 0x0000008000027824 */ /* 0x042fe200078e00ff */
[----:B------:R-:W-:Y:S01]  /*1ca0*/  F2FP.F16.F32.PACK_AB R24, R25, R24 ;  /* 0x000000181918723e */ /* 0x000fe200000000ff */
[----:B------:R-:W-:Y:S01]  /*1cb0*/  IMAD.SHL.U32 R3, R0, 0x40, RZ ;  /* 0x0000004000037824 */ /* 0x000fe200078e00ff */
[----:B------:R-:W-:Y:S02]  /*1cc0*/  F2FP.F16.F32.PACK_AB R25, R27, R26 ;  /* 0x0000001a1b19723e */ /* 0x000fe400000000ff */
[----:B------:R-:W-:Y:S02]  /*1cd0*/  ELECT P0, URZ, PT ;  /* 0x00000000003f782f */ /* 0x000fe40003800000 */
[----:B------:R-:W-:Y:S01]  /*1ce0*/  LOP3.LUT R2, R2, 0x4780, RZ, 0xc0, !PT ;  /* 0x0000478002027812 */ /* 0x000fe200078ec0ff */
[----:B------:R-:W-:Y:S01]  /*1cf0*/  ULOP3.LUT UR23, UR23, 0x3, URZ, 0xc0, !UPT ;  /* 0x0000000317177892 */ /* 0x000fe2000f8ec03f */
[----:B------:R-:W-:Y:S01]  /*1d00*/  F2FP.F16.F32.PACK_AB R56, R57, R56 ;  /* 0x000000383938723e */ /* 0x000fe200000000ff */
[----:B------:R-:W-:Y:S01]  /*1d10*/  UMOV UR10, UR11 ;  /* 0x0000000b000a7c82 */ /* 0x000fe20008000000 */
[----:B------:R-:W-:Y:S01]  /*1d20*/  LOP3.LUT R4, R2, 0x1800, R3, 0xf8, !PT ;  /* 0x0000180002047812 */ /* 0x000fe200078ef803 */
[----:B------:R-:W-:Y:S01]  /*1d30*/  IMAD.SHL.U32 R2, R0, 0x10, RZ ;  /* 0x0000001000027824 */ /* 0x000fe200078e00ff */
[----:B------:R-:W-:Y:S01]  /*1d40*/  F2FP.F16.F32.PACK_AB R26, R29, R28 ;  /* 0x0000001c1d1a723e */ /* 0x000fe200000000ff */
[----:B------:R-:W-:Y:S01]  /*1d50*/  ULEA UR8, UR23, UR5, 0xd ;  /* 0x0000000517087291 */ /* 0x000fe2000f8e683f */
[----:B------:R-:W-:Y:S01]  /*1d60*/  F2FP.F16.F32.PACK_AB R27, R31, R30 ;  /* 0x0000001e1f1b723e */ /* 0x000fe200000000ff */
[----:B------:R-:W-:Y:S01]  /*1d70*/  ULEA UR9, UR23, UR22, 0x6 ;  /* 0x0000001617097291 */ /* 0x000fe2000f8e303f */
[----:B------:R-:W-:-:S02]  /*1d80*/  LOP3.LUT R3, R2, 0x70, RZ, 0xc0, !PT ;  /* 0x0000007002037812 */ /* 0x000fc400078ec0ff */
[----:B------:R-:W-:Y:S02]  /*1d90*/  F2FP.F16.F32.PACK_AB R32, R33, R32 ;  /* 0x000000202120723e */ /* 0x000fe400000000ff */
[----:B------:R-:W-:Y:S02]  /*1da0*/  LOP3.LUT R3, R3, 0x10, R0, 0x78, !PT ;  /* 0x0000001003037812 */ /* 0x000fe400078e7800 */
[----:B------:R-:W-:Y:S01]  /*1db0*/  F2FP.F16.F32.PACK_AB R57, R59, R58 ;  /* 0x0000003a3b39723e */ /* 0x000fe200000000ff */
[----:B------:R-:W1:Y:S02]  /*1dc0*/  @!P2 SYNCS.CCTL.IV [UR5+0xf000] ;  /* 0x00f00000ff00a9b1 */ /* 0x000e640008000005 */
[----:B-1----:R-:W-:Y:S01]  /*1dd0*/  BAR.SYNC.DEFER_BLOCKING 0x0 ;  /* 0x0000000000007b1d */ /* 0x002fe20000010000 */
[----:B------:R-:W-:Y:S02]  /*1de0*/  LOP3.LUT R3, R4, R3, RZ, 0xfc, !PT ;  /* 0x0000000304037212 */ /* 0x000fe400078efcff */
[----:B------:R-:W-:-:S02]  /*1df0*/  F2FP.F16.F32.PACK_AB R33, R35, R34 ;  /* 0x000000222321723e */ /* 0x000fc400000000ff */
[C---:B------:R-:W-:Y:S01]  /*1e00*/  LOP3.LUT R2, R3.reuse, 0x20, RZ, 0x3c, !PT ;  /* 0x0000002003027812 */ /* 0x040fe200078e3cff */
[C---:B------:R-:W-:Y:S01]  /*1e10*/  VIADD R0, R3.reuse, UR5 ;  /* 0x0000000503007c36 */ /* 0x040fe20008000000 */
[----:B------:R-:W-:Y:S02]  /*1e20*/  LOP3.LUT R4, R3, 0x40, RZ, 0x3c, !PT ;  /* 0x0000004003047812 */ /* 0x000fe400078e3cff */
[----:B------:R-:W-:Y:S01]  /*1e30*/  F2FP.F16.F32.PACK_AB R58, R61, R60 ;  /* 0x0000003c3d3a723e */ /* 0x000fe200000000ff */
[----:B------:R-:W-:Y:S01]  /*1e40*/  VIADD R2, R2, UR5 ;  /* 0x0000000502027c36 */ /* 0x000fe20008000000 */
[----:B------:R-:W-:Y:S01]  /*1e50*/  F2FP.F16.F32.PACK_AB R59, R63, R62 ;  /* 0x0000003e3f3b723e */ /* 0x000fe200000000ff */
[----:B------:R-:W-:Y:S01]  /*1e60*/  VIADD R4, R4, UR5 ;  /* 0x0000000504047c36 */ /* 0x000fe20008000000 */
[----:B------:R-:W-:Y:S02]  /*1e70*/  F2FP.F16.F32.PACK_AB R64, R65, R64 ;  /* 0x000000404140723e */ /* 0x000fe400000000ff */
[----:B------:R-:W-:-:S02]  /*1e80*/  LOP3.LUT R3, R3, 0x60, RZ, 0x3c, !PT ;  /* 0x0000006003037812 */ /* 0x000fc400078e3cff */
[----:B------:R-:W-:Y:S02]  /*1e90*/  F2FP.F16.F32.PACK_AB R34, R37, R36 ;  /* 0x000000242522723e */ /* 0x000fe400000000ff */
[----:B------:R-:W-:Y:S01]  /*1ea0*/  F2FP.F16.F32.PACK_AB R35, R39, R38 ;  /* 0x000000262723723e */ /* 0x000fe200000000ff */
[----:B------:R-:W-:Y:S01]  /*1eb0*/  VIADD R3, R3, UR5 ;  /* 0x0000000503037c36 */ /* 0x000fe20008000000 */
[----:B------:R-:W-:Y:S02]  /*1ec0*/  F2FP.F16.F32.PACK_AB R40, R41, R40 ;  /* 0x000000282928723e */ /* 0x000fe400000000ff */
[----:B------:R-:W-:Y:S01]  /*1ed0*/  F2FP.F16.F32.PACK_AB R65, R67, R66 ;  /* 0x000000424341723e */ /* 0x000fe200000000ff */
[----:B------:R-:W1:Y:S02]  /*1ee0*/  @!P2 SYNCS.CCTL.IV [UR5+0xf008] ;  /* 0x00f00800ff00a9b1 */ /* 0x000e640008000005 */
[----:B-1----:R-:W-:Y:S01]  /*1ef0*/  BAR.SYNC.DEFER_BLOCKING 0x0 ;  /* 0x0000000000007b1d */ /* 0x002fe20000010000 */
[----:B------:R-:W-:-:S02]  /*1f00*/  F2FP.F16.F32.PACK_AB R41, R43, R42 ;  /* 0x0000002a2b29723e */ /* 0x000fc400000000ff */
[----:B------:R-:W-:Y:S02]  /*1f10*/  F2FP.F16.F32.PACK_AB R66, R69, R68 ;  /* 0x000000444542723e */ /* 0x000fe400000000ff */
[----:B------:R-:W-:Y:S02]  /*1f20*/  F2FP.F16.F32.PACK_AB R67, R71, R70 ;  /* 0x000000464743723e */ /* 0x000fe400000000ff */
[----:B------:R-:W-:Y:S02]  /*1f30*/  F2FP.F16.F32.PACK_AB R72, R73, R72 ;  /* 0x000000484948723e */ /* 0x000fe400000000ff */
[----:B------:R-:W-:Y:S02]  /*1f40*/  F2FP.F16.F32.PACK_AB R42, R45, R44 ;  /* 0x0000002c2d2a723e */ /* 0x000fe400000000ff */
[----:B------:R-:W-:Y:S02]  /*1f50*/  F2FP.F16.F32.PACK_AB R43, R47, R46 ;  /* 0x0000002e2f2b723e */ /* 0x000fe400000000ff */
[----:B------:R-:W-:-:S02]  /*1f60*/  F2FP.F16.F32.PACK_AB R48, R49, R48 ;  /* 0x000000303130723e */ /* 0x000fc400000000ff */
[----:B------:R-:W-:Y:S02]  /*1f70*/  F2FP.F16.F32.PACK_AB R73, R75, R74 ;  /* 0x0000004a4b49723e */ /* 0x000fe400000000ff */
[----:B------:R-:W-:Y:S02]  /*1f80*/  F2FP.F16.F32.PACK_AB R49, R51, R50 ;  /* 0x000000323331723e */ /* 0x000fe400000000ff */
[----:B------:R-:W-:Y:S02]  /*1f90*/  F2FP.F16.F32.PACK_AB R74, R77, R76 ;  /* 0x0000004c4d4a723e */ /* 0x000fe400000000ff */
[----:B------:R-:W-:Y:S02]  /*1fa0*/  F2FP.F16.F32.PACK_AB R75, R79, R78 ;  /* 0x0000004e4f4b723e */ /* 0x000fe400000000ff */
[----:B------:R-:W-:Y:S01]  /*1fb0*/  F2FP.F16.F32.PACK_AB R80, R81, R80 ;  /* 0x000000505150723e */ /* 0x000fe200000000ff */
[----:B------:R-:W1:Y:S02]  /*1fc0*/  @!P2 SYNCS.CCTL.IV [UR5+0xf010] ;  /* 0x00f01000ff00a9b1 */ /* 0x000e640008000005 */
[----:B-1----:R-:W-:Y:S01]  /*1fd0*/  STSM.16.M88.4 [R0], R24 ;  /* 0x0000001800007844 */ /* 0x002fe20000000200 */
[----:B------:R-:W-:-:S02]  /*1fe0*/  F2FP.F16.F32.PACK_AB R50, R53, R52 ;  /* 0x000000343532723e */ /* 0x000fc400000000ff */
[----:B------:R-:W-:Y:S01]  /*1ff0*/  F2FP.F16.F32.PACK_AB R51, R55, R54 ;  /* 0x000000363733723e */ /* 0x000fe200000000ff */
[----:B------:R-:W-:Y:S01]  /*2000*/  STSM.16.M88.4 [R0+0x2000], R56 ;  /* 0x0020003800007844 */ /* 0x000fe20000000200 */
[----:B------:R-:W-:Y:S02]  /*2010*/  F2FP.F16.F32.PACK_AB R81, R83, R82 ;  /* 0x000000525351723e */ /* 0x000fe400000000ff */
[----:B------:R-:W-:Y:S01]  /*2020*/  F2FP.F16.F32.PACK_AB R82, R85, R84 ;  /* 0x000000545552723e */ /* 0x000fe200000000ff */
[----:B------:R-:W-:Y:S01]  /*2030*/  STSM.16.M88.4 [R2], R32 ;  /* 0x0000002002007844 */ /* 0x000fe20000000200 */
[----:B------:R-:W-:Y:S02]  /*2040*/  F2FP.F16.F32.PACK_AB R83, R87, R86 ;  /* 0x000000565753723e */ /* 0x000fe400000000ff */
[----:B------:R-:W-:Y:S01]  /*2050*/  ISETP.LT.U32.AND P0, PT, R6, 0x80, P0 ;  /* 0x000000800600780c */ /* 0x000fe20000701070 */
[----:B------:R-:W-:Y:S04]  /*2060*/  STSM.16.M88.4 [R2+0x2000], R64 ;  /* 0x0020004002007844 */ /* 0x000fe80000000200 */
[----:B------:R-:W-:Y:S04]  /*2070*/  STSM.16.M88.4 [R4], R40 ;  /* 0x0000002804007844 */ /* 0x000fe80000000200 */
[----:B------:R-:W-:Y:S04]  /*2080*/  STSM.16.M88.4 [R4+0x2000], R72 ;  /* 0x0020004804007844 */ /* 0x000fe80000000200 */
[----:B------:R-:W-:Y:S01]  /*2090*/  STSM.16.M88.4 [R3], R48 ;  /* 0x0000003003007844 */ /* 0x000fe20000000200 */
[----:B------:R-:W-:Y:S01]  /*20a0*/  VOTEU.ANY UP0, P0 ;  /* 0x00000000003f7886 */ /* 0x000fe20000000100 */
[----:B------:R-:W-:-:S02]  /*20b0*/  VOTEU.ANY UP1, P0 ;  /* 0x00000000003f7886 */ /* 0x000fc40000020100 */
[----:B------:R-:W-:Y:S02]  /*20c0*/  STSM.16.M88.4 [R3+0x2000], R80 ;  /* 0x0020005003007844 */ /* 0x000fe40000000200 */
[----:B---3--:R-:W-:Y:S01]  /*20d0*/  @UP0 UMOV UR6, UR20 ;  /* 0x0000001400060c82 */ /* 0x008fe20008000000 */
[----:B------:R-:W-:Y:S01]  /*20e0*/  @UP0 UMOV UR7, UR21 ;  /* 0x0000001500070c82 */ /* 0x000fe20008000000 */
[----:B------:R1:W-:Y:S06]  /*20f0*/  MEMBAR.ALL.CTA ;  /* 0x0000000000007992 */ /* 0x0003ec0000008000 */
[----:B-1----:R-:W1:Y:S02]  /*2100*/  FENCE.VIEW.ASYNC.S ;  /* 0x00000000000073c6 */ /* 0x002e640000000000 */
[----:B-1----:R-:W-:Y:S06]  /*2110*/  BAR.SYNC.DEFER_BLOCKING 0x0 ;  /* 0x0000000000007b1d */ /* 0x002fec0000010000 */
[----:B------:R1:W-:Y:S01]  /*2120*/  @UP1 UTMASTG.2D [UR8], [UR6] ;  /* 0x00000008060013b5 */ /* 0x0003e20008008000 */
[----:B------:R0:W-:Y:S01]  /*2130*/  UTMACMDFLUSH ;  /* 0x00000000000079b7 */ /* 0x0001e20000000000 */
[----:B------:R-:W-:-:S04]  /*2140*/  DEPBAR.LE SB0, 0x0 ;  /* 0x000080000000791a */ /* 0x000fc80000000000 */
[----:B------:R-:W-:Y:S06]  /*2150*/  BAR.SYNC.DEFER_BLOCKING 0x0 ;  /* 0x0000000000007b1d */ /* 0x000fec0000010000 */
[----:B-1----:R-:W-:Y:S05]  /*2160*/  EXIT ;  /* 0x000000000000794d */ /* 0x002fea0003800000 */
.L_x_48:
[----:B------:R-:W1:Y:S02]  /*2170*/  SYNCS.PHASECHK.TRANS64.TRYWAIT P0, [UR15+0xf000], R2 ;  /* 0x00f00002ff0075a7 */ /* 0x000e64000800014f */
[----:B-1----:R-:W-:Y:S05]  /*2180*/  @!P0 BRA `(.L_x_48) ;  /* 0xfffffffc00f88947 */ /* 0x002fea000383ffff */
[----:B------:R-:W-:Y:S05]  /*2190*/  BRA `(.L_x_50) ;  /* 0xfffffff800387947 */ /* 0x000fea000383ffff */
.L_x_51:
[----:B------:R-:W-:-:S00]  /*21a0*/  BRA `(.L_x_51) ;  /* 0xfffffffc00fc7947 */ /* 0x000fc0000383ffff */
[----:B------:R-:W-:-:S00]  /*21b0*/  NOP ;  /* 0x0000000000007918 */ /* 0x000fc00000000000 */
        /* <DEDUP_REMOVED lines=12> */
.L_x_52:


//--------------------- .nv.shared.gluon_wgmma    --------------------------
	.section	.nv.shared.gluon_wgmma,"aw",@nobits
	.sectionflags	@""
	.align	16
	.zero		1024


//--------------------- .nv.shared.reserved.0     --------------------------
	.section	.nv.shared.reserved.0,"aw",@nobits
	.weak		__nv_reservedSMEM_offset_0_alias
	.size		__nv_reservedSMEM_offset_0_alias, 0, 0
	.other		__nv_reservedSMEM_offset_0_alias,@"STO_CUDA_RESERVED_SHARED STV_DEFAULT"
__nv_reservedSMEM_offset_0_alias:
	.zero		0


//--------------------- .nv.constant0.gluon_wgmma --------------------------
	.section	.nv.constant0.gluon_wgmma,"a",@progbits
	.sectionflags	@""
	.align	4
.nv.constant0.gluon_wgmma:
	.zero		608


//--------------------- SYMBOLS --------------------------

	.type		.nv.reservedSmem.offset0,@object
	.size		.nv.reservedSmem.offset0,0x4
